//
// Generated by NVIDIA NVVM Compiler
//
// Compiler Build ID: CL-36424714
// Cuda compilation tools, release 13.0, V13.0.88
// Based on NVVM 20.0.0
//

.version 9.0
.target sm_100
.address_size 64

	// .globl	_Z11bubble_sortPii
.extern .func  (.param .b32 func_retval0) vprintf
(
	.param .b64 vprintf_param_0,
	.param .b64 vprintf_param_1
)
;
// _ZZ11bubble_sortPiiE3end_$_0 has been demoted
// _ZZ11bubble_sortPiiE10all_phases has been demoted
.global .align 1 .b8 $str[9] = {115, 111, 114, 116, 105, 110, 103, 10};
.global .align 1 .b8 $str$1[10] = {115, 111, 114, 116, 105, 110, 103, 50, 10};
.global .align 1 .b8 $str$2[10] = {115, 111, 114, 116, 105, 110, 103, 51, 10};
.global .align 1 .b8 $str$3[4] = {37, 100, 32};
.global .align 1 .b8 $str$4[2] = {10};

.visible .entry _Z11bubble_sortPii(
	.param .u64 .ptr .align 1 _Z11bubble_sortPii_param_0,
	.param .u32 _Z11bubble_sortPii_param_1
)
{
	.local .align 8 .b8 	__local_depot0[8];
	.reg .b64 	%SP;
	.reg .b64 	%SPL;
	.reg .pred 	%p<59>;
	.reg .b32 	%r<254>;
	.reg .b64 	%rd<54>;
	// demoted variable
	.shared .align 4 .u32 _ZZ11bubble_sortPiiE3end_$_0;
	// demoted variable
	.shared .align 4 .b8 _ZZ11bubble_sortPiiE10all_phases[8];
	mov.u64 	%SPL, __local_depot0;
	cvta.local.u64 	%SP, %SPL;
	ld.param.u64 	%rd10, [_Z11bubble_sortPii_param_0];
	ld.param.u32 	%r70, [_Z11bubble_sortPii_param_1];
	cvta.to.global.u64 	%rd1, %rd10;
	add.u64 	%rd2, %SPL, 0;
	mov.u64 	%rd12, $str;
	cvta.global.u64 	%rd13, %rd12;
	{ // callseq 0, 0
	.param .b64 param0;
	st.param.b64 	[param0], %rd13;
	.param .b64 param1;
	st.param.b64 	[param1], 0;
	.param .b32 retval0;
	call.uni (retval0), 
	vprintf, 
	(
	param0, 
	param1
	);
	ld.param.b32 	%r71, [retval0];
	} // callseq 0
	ld.shared.u32 	%r73, [_ZZ11bubble_sortPiiE3end_$_0];
	setp.eq.s32 	%p1, %r73, 1;
	@%p1 bra 	$L__BB0_37;
	mov.u32 	%r1, %tid.x;
	shl.b32 	%r74, %r1, 2;
	mov.u32 	%r75, _ZZ11bubble_sortPiiE10all_phases;
	add.s32 	%r2, %r75, %r74;
	sub.s32 	%r3, %r70, %r1;
	setp.gt.s32 	%p2, %r70, 0;
	@%p2 bra 	$L__BB0_38;
	and.b32  	%r4, %r3, 3;
	and.b32  	%r5, %r3, 2147483644;
	mov.u64 	%rd14, $str$1;
	mov.u64 	%rd16, $str$2;
	mov.u64 	%rd19, $str$4;
$L__BB0_3:
	setp.eq.s32 	%p3, %r1, 0;
	cvta.global.u64 	%rd15, %rd14;
	{ // callseq 1, 0
	.param .b64 param0;
	st.param.b64 	[param0], %rd15;
	.param .b64 param1;
	st.param.b64 	[param1], 0;
	.param .b32 retval0;
	call.uni (retval0), 
	vprintf, 
	(
	param0, 
	param1
	);
	ld.param.b32 	%r76, [retval0];
	} // callseq 1
	@%p3 bra 	$L__BB0_5;
	ld.shared.u32 	%r78, [%r2];
	setp.ne.s32 	%p4, %r78, 1;
	@%p4 bra 	$L__BB0_36;
$L__BB0_5:
	setp.lt.s32 	%p5, %r3, 1;
	mov.b32 	%r79, 1;
	st.shared.u32 	[_ZZ11bubble_sortPiiE3end_$_0], %r79;
	cvta.global.u64 	%rd17, %rd16;
	{ // callseq 2, 0
	.param .b64 param0;
	st.param.b64 	[param0], %rd17;
	.param .b64 param1;
	st.param.b64 	[param1], 0;
	.param .b32 retval0;
	call.uni (retval0), 
	vprintf, 
	(
	param0, 
	param1
	);
	ld.param.b32 	%r80, [retval0];
	} // callseq 2
	@%p5 bra 	$L__BB0_35;
	ld.shared.u32 	%r246, [%r2+4];
	mov.b32 	%r244, 0;
	mov.u32 	%r247, %r246;
$L__BB0_7:
	mul.wide.u32 	%rd18, %r244, 4;
	add.s64 	%rd9, %rd1, %rd18;
	ld.global.u32 	%r55, [%rd9+-4];
	ld.global.u32 	%r245, [%rd9];
	setp.le.s32 	%p6, %r55, %r245;
	@%p6 bra 	$L__BB0_9;
	st.global.u32 	[%rd9+-4], %r245;
	st.global.u32 	[%rd9], %r55;
	mov.b32 	%r83, 0;
	st.shared.u32 	[_ZZ11bubble_sortPiiE3end_$_0], %r83;
	mov.u32 	%r245, %r55;
$L__BB0_9:
	setp.eq.s32 	%p7, %r244, 0;
	@%p7 bra 	$L__BB0_12;
	setp.eq.s32 	%p8, %r247, 1;
	mov.b32 	%r247, 1;
	@%p8 bra 	$L__BB0_12;
	mov.b32 	%r246, 1;
	st.shared.u32 	[%r2+4], %r246;
	mov.u32 	%r247, %r246;
$L__BB0_12:
	ld.global.u32 	%r248, [%rd9+4];
	setp.le.s32 	%p9, %r245, %r248;
	@%p9 bra 	$L__BB0_14;
	st.global.u32 	[%rd9], %r248;
	st.global.u32 	[%rd9+4], %r245;
	mov.b32 	%r86, 0;
	st.shared.u32 	[_ZZ11bubble_sortPiiE3end_$_0], %r86;
	mov.u32 	%r248, %r245;
$L__BB0_14:
	setp.eq.s32 	%p10, %r244, 0;
	@%p10 bra 	$L__BB0_17;
	setp.eq.s32 	%p11, %r247, 1;
	mov.b32 	%r247, 1;
	@%p11 bra 	$L__BB0_17;
	mov.b32 	%r246, 1;
	st.shared.u32 	[%r2+4], %r246;
	mov.u32 	%r247, %r246;
$L__BB0_17:
	ld.global.u32 	%r251, [%rd9+8];
	setp.le.s32 	%p12, %r248, %r251;
	@%p12 bra 	$L__BB0_19;
	st.global.u32 	[%rd9+4], %r251;
	st.global.u32 	[%rd9+8], %r248;
	mov.b32 	%r89, 0;
	st.shared.u32 	[_ZZ11bubble_sortPiiE3end_$_0], %r89;
	mov.u32 	%r251, %r248;
$L__BB0_19:
	setp.eq.s32 	%p13, %r247, 1;
	@%p13 bra 	$L__BB0_21;
	mov.b32 	%r246, 1;
	st.shared.u32 	[%r2+4], %r246;
$L__BB0_21:
	ld.global.u32 	%r253, [%rd9+12];
	setp.le.s32 	%p14, %r251, %r253;
	@%p14 bra 	$L__BB0_23;
	st.global.u32 	[%rd9+8], %r253;
	st.global.u32 	[%rd9+12], %r251;
	mov.b32 	%r91, 0;
	st.shared.u32 	[_ZZ11bubble_sortPiiE3end_$_0], %r91;
	mov.u32 	%r253, %r251;
$L__BB0_23:
	add.s32 	%r244, %r244, 4;
	setp.eq.s32 	%p15, %r244, %r5;
	mov.b32 	%r247, 1;
	@%p15 bra 	$L__BB0_24;
	bra.uni 	$L__BB0_7;
$L__BB0_24:
	setp.eq.s32 	%p16, %r4, 0;
	@%p16 bra 	$L__BB0_35;
	ld.global.u32 	%r240, [%rd9+16];
	setp.le.s32 	%p17, %r253, %r240;
	@%p17 bra 	$L__BB0_27;
	st.global.u32 	[%rd9+12], %r240;
	st.global.u32 	[%rd9+16], %r253;
	mov.b32 	%r93, 0;
	st.shared.u32 	[_ZZ11bubble_sortPiiE3end_$_0], %r93;
	mov.u32 	%r240, %r253;
$L__BB0_27:
	setp.eq.s32 	%p18, %r246, 1;
	@%p18 bra 	$L__BB0_29;
	mov.b32 	%r94, 1;
	st.shared.u32 	[%r2+4], %r94;
$L__BB0_29:
	setp.eq.s32 	%p19, %r4, 1;
	@%p19 bra 	$L__BB0_35;
	ld.global.u32 	%r241, [%rd9+20];
	setp.le.s32 	%p20, %r240, %r241;
	@%p20 bra 	$L__BB0_32;
	st.global.u32 	[%rd9+16], %r241;
	st.global.u32 	[%rd9+20], %r240;
	mov.b32 	%r95, 0;
	st.shared.u32 	[_ZZ11bubble_sortPiiE3end_$_0], %r95;
	mov.u32 	%r241, %r240;
$L__BB0_32:
	setp.eq.s32 	%p21, %r4, 2;
	@%p21 bra 	$L__BB0_35;
	ld.global.u32 	%r51, [%rd9+24];
	setp.le.s32 	%p22, %r241, %r51;
	@%p22 bra 	$L__BB0_35;
	st.global.u32 	[%rd9+20], %r51;
	st.global.u32 	[%rd9+24], %r241;
	mov.b32 	%r96, 0;
	st.shared.u32 	[_ZZ11bubble_sortPiiE3end_$_0], %r96;
$L__BB0_35:
	cvta.global.u64 	%rd20, %rd19;
	{ // callseq 3, 0
	.param .b64 param0;
	st.param.b64 	[param0], %rd20;
	.param .b64 param1;
	st.param.b64 	[param1], 0;
	.param .b32 retval0;
	call.uni (retval0), 
	vprintf, 
	(
	param0, 
	param1
	);
	ld.param.b32 	%r97, [retval0];
	} // callseq 3
$L__BB0_36:
	ld.shared.u32 	%r99, [_ZZ11bubble_sortPiiE3end_$_0];
	setp.ne.s32 	%p23, %r99, 1;
	@%p23 bra 	$L__BB0_3;
$L__BB0_37:
	ret;
$L__BB0_38:
	and.b32  	%r6, %r70, 15;
	add.s32 	%r7, %r6, -1;
	and.b32  	%r8, %r70, 7;
	add.s32 	%r9, %r8, -1;
	and.b32  	%r10, %r3, 3;
	sub.s32 	%r11, %r1, %r70;
	and.b32  	%r12, %r3, 2147483644;
	and.b32  	%r13, %r70, 2147483632;
	and.b32  	%r14, %r70, 3;
	neg.s32 	%r15, %r12;
	mov.u64 	%rd21, $str$1;
	mov.u64 	%rd23, $str$2;
	add.s64 	%rd6, %rd1, 4;
	mov.u64 	%rd51, $str$4;
	mov.u64 	%rd42, $str$3;
$L__BB0_39:
	setp.eq.s32 	%p24, %r1, 0;
	cvta.global.u64 	%rd22, %rd21;
	{ // callseq 4, 0
	.param .b64 param0;
	st.param.b64 	[param0], %rd22;
	.param .b64 param1;
	st.param.b64 	[param1], 0;
	.param .b32 retval0;
	call.uni (retval0), 
	vprintf, 
	(
	param0, 
	param1
	);
	ld.param.b32 	%r100, [retval0];
	} // callseq 4
	@%p24 bra 	$L__BB0_41;
	ld.shared.u32 	%r102, [%r2];
	setp.ne.s32 	%p25, %r102, 1;
	@%p25 bra 	$L__BB0_90;
$L__BB0_41:
	setp.gt.s32 	%p26, %r3, 0;
	mov.b32 	%r103, 1;
	st.shared.u32 	[_ZZ11bubble_sortPiiE3end_$_0], %r103;
	cvta.global.u64 	%rd24, %rd23;
	{ // callseq 5, 0
	.param .b64 param0;
	st.param.b64 	[param0], %rd24;
	.param .b64 param1;
	st.param.b64 	[param1], 0;
	.param .b32 retval0;
	call.uni (retval0), 
	vprintf, 
	(
	param0, 
	param1
	);
	ld.param.b32 	%r104, [retval0];
	} // callseq 5
	@%p26 bra 	$L__BB0_91;
$L__BB0_42:
	setp.lt.u32 	%p49, %r70, 16;
	mov.b32 	%r235, 0;
	@%p49 bra 	$L__BB0_79;
	mov.b32 	%r233, 0;
	bra.uni 	$L__BB0_78;
$L__BB0_44:
	ld.global.u32 	%r19, [%rd53+-8];
	ld.global.u32 	%r228, [%rd53+-4];
	setp.le.s32 	%p28, %r19, %r228;
	@%p28 bra 	$L__BB0_46;
	st.global.u32 	[%rd53+-8], %r228;
	st.global.u32 	[%rd53+-4], %r19;
	mov.b32 	%r108, 0;
	st.shared.u32 	[_ZZ11bubble_sortPiiE3end_$_0], %r108;
	mov.u32 	%r228, %r19;
$L__BB0_46:
	setp.eq.s32 	%p29, %r227, 0;
	@%p29 bra 	$L__BB0_49;
	setp.eq.s32 	%p30, %r229, 1;
	mov.b32 	%r229, 1;
	@%p30 bra 	$L__BB0_49;
	mov.b32 	%r229, 1;
	st.shared.u32 	[%r2+4], %r229;
$L__BB0_49:
	ld.global.u32 	%r230, [%rd53];
	setp.le.s32 	%p31, %r228, %r230;
	@%p31 bra 	$L__BB0_51;
	st.global.u32 	[%rd53+-4], %r230;
	st.global.u32 	[%rd53], %r228;
	mov.b32 	%r111, 0;
	st.shared.u32 	[_ZZ11bubble_sortPiiE3end_$_0], %r111;
	mov.u32 	%r230, %r228;
$L__BB0_51:
	setp.eq.s32 	%p32, %r227, 0;
	@%p32 bra 	$L__BB0_54;
	setp.eq.s32 	%p33, %r229, 1;
	mov.b32 	%r229, 1;
	@%p33 bra 	$L__BB0_54;
	mov.b32 	%r229, 1;
	st.shared.u32 	[%r2+4], %r229;
$L__BB0_54:
	ld.global.u32 	%r232, [%rd53+4];
	setp.le.s32 	%p34, %r230, %r232;
	@%p34 bra 	$L__BB0_56;
	st.global.u32 	[%rd53], %r232;
	st.global.u32 	[%rd53+4], %r230;
	mov.b32 	%r114, 0;
	st.shared.u32 	[_ZZ11bubble_sortPiiE3end_$_0], %r114;
	mov.u32 	%r232, %r230;
$L__BB0_56:
	setp.eq.s32 	%p35, %r229, 1;
	@%p35 bra 	$L__BB0_58;
	mov.b32 	%r115, 1;
	st.shared.u32 	[%r2+4], %r115;
$L__BB0_58:
	ld.global.u32 	%r28, [%rd53+8];
	setp.le.s32 	%p36, %r232, %r28;
	@%p36 bra 	$L__BB0_60;
	st.global.u32 	[%rd53+4], %r28;
	st.global.u32 	[%rd53+8], %r232;
	mov.b32 	%r116, 0;
	st.shared.u32 	[_ZZ11bubble_sortPiiE3end_$_0], %r116;
$L__BB0_60:
	add.s32 	%r227, %r227, 4;
	add.s64 	%rd53, %rd53, 16;
	add.s32 	%r225, %r225, 4;
	setp.eq.s32 	%p37, %r225, 0;
	mov.b32 	%r229, 1;
	mov.u32 	%r237, %r12;
	@%p37 bra 	$L__BB0_61;
	bra.uni 	$L__BB0_44;
$L__BB0_61:
	setp.eq.s32 	%p38, %r10, 0;
	@%p38 bra 	$L__BB0_42;
	mul.wide.u32 	%rd25, %r237, 4;
	add.s64 	%rd7, %rd1, %rd25;
	ld.global.u32 	%r40, [%rd7+-4];
	ld.global.u32 	%r238, [%rd7];
	setp.le.s32 	%p39, %r40, %r238;
	@%p39 bra 	$L__BB0_64;
	st.global.u32 	[%rd7+-4], %r238;
	st.global.u32 	[%rd7], %r40;
	mov.b32 	%r118, 0;
	st.shared.u32 	[_ZZ11bubble_sortPiiE3end_$_0], %r118;
	mov.u32 	%r238, %r40;
$L__BB0_64:
	setp.lt.u32 	%p40, %r237, 2;
	@%p40 bra 	$L__BB0_67;
	ld.shared.u32 	%r119, [%r2+4];
	setp.eq.s32 	%p41, %r119, 1;
	@%p41 bra 	$L__BB0_67;
	mov.b32 	%r120, 1;
	st.shared.u32 	[%r2+4], %r120;
$L__BB0_67:
	setp.eq.s32 	%p42, %r10, 1;
	@%p42 bra 	$L__BB0_42;
	ld.global.u32 	%r239, [%rd7+4];
	setp.le.s32 	%p43, %r238, %r239;
	@%p43 bra 	$L__BB0_70;
	st.global.u32 	[%rd7], %r239;
	st.global.u32 	[%rd7+4], %r238;
	mov.b32 	%r121, 0;
	st.shared.u32 	[_ZZ11bubble_sortPiiE3end_$_0], %r121;
	mov.u32 	%r239, %r238;
$L__BB0_70:
	setp.eq.s32 	%p44, %r237, 0;
	@%p44 bra 	$L__BB0_73;
	ld.shared.u32 	%r122, [%r2+4];
	setp.eq.s32 	%p45, %r122, 1;
	@%p45 bra 	$L__BB0_73;
	mov.b32 	%r123, 1;
	st.shared.u32 	[%r2+4], %r123;
$L__BB0_73:
	setp.eq.s32 	%p46, %r10, 2;
	@%p46 bra 	$L__BB0_42;
	ld.global.u32 	%r45, [%rd7+8];
	setp.le.s32 	%p47, %r239, %r45;
	@%p47 bra 	$L__BB0_76;
	st.global.u32 	[%rd7+4], %r45;
	st.global.u32 	[%rd7+8], %r239;
	mov.b32 	%r124, 0;
	st.shared.u32 	[_ZZ11bubble_sortPiiE3end_$_0], %r124;
$L__BB0_76:
	ld.shared.u32 	%r125, [%r2+4];
	setp.eq.s32 	%p48, %r125, 1;
	@%p48 bra 	$L__BB0_42;
	mov.b32 	%r126, 1;
	st.shared.u32 	[%r2+4], %r126;
	bra.uni 	$L__BB0_42;
$L__BB0_78:
	.pragma "nounroll";
	mul.wide.u32 	%rd26, %r233, 4;
	add.s64 	%rd27, %rd1, %rd26;
	ld.global.u32 	%r129, [%rd27];
	st.local.u32 	[%rd2], %r129;
	mov.u64 	%rd28, $str$3;
	cvta.global.u64 	%rd29, %rd28;
	add.u64 	%rd30, %SP, 0;
	{ // callseq 6, 0
	.param .b64 param0;
	st.param.b64 	[param0], %rd29;
	.param .b64 param1;
	st.param.b64 	[param1], %rd30;
	.param .b32 retval0;
	call.uni (retval0), 
	vprintf, 
	(
	param0, 
	param1
	);
	ld.param.b32 	%r130, [retval0];
	} // callseq 6
	ld.global.u32 	%r132, [%rd27+4];
	st.local.u32 	[%rd2], %r132;
	{ // callseq 7, 0
	.param .b64 param0;
	st.param.b64 	[param0], %rd29;
	.param .b64 param1;
	st.param.b64 	[param1], %rd30;
	.param .b32 retval0;
	call.uni (retval0), 
	vprintf, 
	(
	param0, 
	param1
	);
	ld.param.b32 	%r133, [retval0];
	} // callseq 7
	ld.global.u32 	%r135, [%rd27+8];
	st.local.u32 	[%rd2], %r135;
	{ // callseq 8, 0
	.param .b64 param0;
	st.param.b64 	[param0], %rd29;
	.param .b64 param1;
	st.param.b64 	[param1], %rd30;
	.param .b32 retval0;
	call.uni (retval0), 
	vprintf, 
	(
	param0, 
	param1
	);
	ld.param.b32 	%r136, [retval0];
	} // callseq 8
	ld.global.u32 	%r138, [%rd27+12];
	st.local.u32 	[%rd2], %r138;
	{ // callseq 9, 0
	.param .b64 param0;
	st.param.b64 	[param0], %rd29;
	.param .b64 param1;
	st.param.b64 	[param1], %rd30;
	.param .b32 retval0;
	call.uni (retval0), 
	vprintf, 
	(
	param0, 
	param1
	);
	ld.param.b32 	%r139, [retval0];
	} // callseq 9
	ld.global.u32 	%r141, [%rd27+16];
	st.local.u32 	[%rd2], %r141;
	{ // callseq 10, 0
	.param .b64 param0;
	st.param.b64 	[param0], %rd29;
	.param .b64 param1;
	st.param.b64 	[param1], %rd30;
	.param .b32 retval0;
	call.uni (retval0), 
	vprintf, 
	(
	param0, 
	param1
	);
	ld.param.b32 	%r142, [retval0];
	} // callseq 10
	ld.global.u32 	%r144, [%rd27+20];
	st.local.u32 	[%rd2], %r144;
	{ // callseq 11, 0
	.param .b64 param0;
	st.param.b64 	[param0], %rd29;
	.param .b64 param1;
	st.param.b64 	[param1], %rd30;
	.param .b32 retval0;
	call.uni (retval0), 
	vprintf, 
	(
	param0, 
	param1
	);
	ld.param.b32 	%r145, [retval0];
	} // callseq 11
	ld.global.u32 	%r147, [%rd27+24];
	st.local.u32 	[%rd2], %r147;
	{ // callseq 12, 0
	.param .b64 param0;
	st.param.b64 	[param0], %rd29;
	.param .b64 param1;
	st.param.b64 	[param1], %rd30;
	.param .b32 retval0;
	call.uni (retval0), 
	vprintf, 
	(
	param0, 
	param1
	);
	ld.param.b32 	%r148, [retval0];
	} // callseq 12
	ld.global.u32 	%r150, [%rd27+28];
	st.local.u32 	[%rd2], %r150;
	{ // callseq 13, 0
	.param .b64 param0;
	st.param.b64 	[param0], %rd29;
	.param .b64 param1;
	st.param.b64 	[param1], %rd30;
	.param .b32 retval0;
	call.uni (retval0), 
	vprintf, 
	(
	param0, 
	param1
	);
	ld.param.b32 	%r151, [retval0];
	} // callseq 13
	ld.global.u32 	%r153, [%rd27+32];
	st.local.u32 	[%rd2], %r153;
	{ // callseq 14, 0
	.param .b64 param0;
	st.param.b64 	[param0], %rd29;
	.param .b64 param1;
	st.param.b64 	[param1], %rd30;
	.param .b32 retval0;
	call.uni (retval0), 
	vprintf, 
	(
	param0, 
	param1
	);
	ld.param.b32 	%r154, [retval0];
	} // callseq 14
	ld.global.u32 	%r156, [%rd27+36];
	st.local.u32 	[%rd2], %r156;
	{ // callseq 15, 0
	.param .b64 param0;
	st.param.b64 	[param0], %rd29;
	.param .b64 param1;
	st.param.b64 	[param1], %rd30;
	.param .b32 retval0;
	call.uni (retval0), 
	vprintf, 
	(
	param0, 
	param1
	);
	ld.param.b32 	%r157, [retval0];
	} // callseq 15
	ld.global.u32 	%r159, [%rd27+40];
	st.local.u32 	[%rd2], %r159;
	{ // callseq 16, 0
	.param .b64 param0;
	st.param.b64 	[param0], %rd29;
	.param .b64 param1;
	st.param.b64 	[param1], %rd30;
	.param .b32 retval0;
	call.uni (retval0), 
	vprintf, 
	(
	param0, 
	param1
	);
	ld.param.b32 	%r160, [retval0];
	} // callseq 16
	ld.global.u32 	%r162, [%rd27+44];
	st.local.u32 	[%rd2], %r162;
	{ // callseq 17, 0
	.param .b64 param0;
	st.param.b64 	[param0], %rd29;
	.param .b64 param1;
	st.param.b64 	[param1], %rd30;
	.param .b32 retval0;
	call.uni (retval0), 
	vprintf, 
	(
	param0, 
	param1
	);
	ld.param.b32 	%r163, [retval0];
	} // callseq 17
	ld.global.u32 	%r165, [%rd27+48];
	st.local.u32 	[%rd2], %r165;
	{ // callseq 18, 0
	.param .b64 param0;
	st.param.b64 	[param0], %rd29;
	.param .b64 param1;
	st.param.b64 	[param1], %rd30;
	.param .b32 retval0;
	call.uni (retval0), 
	vprintf, 
	(
	param0, 
	param1
	);
	ld.param.b32 	%r166, [retval0];
	} // callseq 18
	ld.global.u32 	%r168, [%rd27+52];
	st.local.u32 	[%rd2], %r168;
	{ // callseq 19, 0
	.param .b64 param0;
	st.param.b64 	[param0], %rd29;
	.param .b64 param1;
	st.param.b64 	[param1], %rd30;
	.param .b32 retval0;
	call.uni (retval0), 
	vprintf, 
	(
	param0, 
	param1
	);
	ld.param.b32 	%r169, [retval0];
	} // callseq 19
	ld.global.u32 	%r171, [%rd27+56];
	st.local.u32 	[%rd2], %r171;
	{ // callseq 20, 0
	.param .b64 param0;
	st.param.b64 	[param0], %rd29;
	.param .b64 param1;
	st.param.b64 	[param1], %rd30;
	.param .b32 retval0;
	call.uni (retval0), 
	vprintf, 
	(
	param0, 
	param1
	);
	ld.param.b32 	%r172, [retval0];
	} // callseq 20
	ld.global.u32 	%r174, [%rd27+60];
	st.local.u32 	[%rd2], %r174;
	{ // callseq 21, 0
	.param .b64 param0;
	st.param.b64 	[param0], %rd29;
	.param .b64 param1;
	st.param.b64 	[param1], %rd30;
	.param .b32 retval0;
	call.uni (retval0), 
	vprintf, 
	(
	param0, 
	param1
	);
	ld.param.b32 	%r175, [retval0];
	} // callseq 21
	add.s32 	%r233, %r233, 16;
	setp.eq.s32 	%p50, %r233, %r13;
	mov.u32 	%r235, %r13;
	@%p50 bra 	$L__BB0_79;
	bra.uni 	$L__BB0_78;
$L__BB0_79:
	setp.eq.s32 	%p51, %r6, 0;
	@%p51 bra 	$L__BB0_89;
	setp.lt.u32 	%p52, %r7, 7;
	@%p52 bra 	$L__BB0_82;
	mul.wide.u32 	%rd31, %r235, 4;
	add.s64 	%rd32, %rd1, %rd31;
	ld.global.u32 	%r177, [%rd32];
	st.local.u32 	[%rd2], %r177;
	mov.u64 	%rd33, $str$3;
	cvta.global.u64 	%rd34, %rd33;
	add.u64 	%rd35, %SP, 0;
	{ // callseq 22, 0
	.param .b64 param0;
	st.param.b64 	[param0], %rd34;
	.param .b64 param1;
	st.param.b64 	[param1], %rd35;
	.param .b32 retval0;
	call.uni (retval0), 
	vprintf, 
	(
	param0, 
	param1
	);
	ld.param.b32 	%r178, [retval0];
	} // callseq 22
	ld.global.u32 	%r180, [%rd32+4];
	st.local.u32 	[%rd2], %r180;
	{ // callseq 23, 0
	.param .b64 param0;
	st.param.b64 	[param0], %rd34;
	.param .b64 param1;
	st.param.b64 	[param1], %rd35;
	.param .b32 retval0;
	call.uni (retval0), 
	vprintf, 
	(
	param0, 
	param1
	);
	ld.param.b32 	%r181, [retval0];
	} // callseq 23
	ld.global.u32 	%r183, [%rd32+8];
	st.local.u32 	[%rd2], %r183;
	{ // callseq 24, 0
	.param .b64 param0;
	st.param.b64 	[param0], %rd34;
	.param .b64 param1;
	st.param.b64 	[param1], %rd35;
	.param .b32 retval0;
	call.uni (retval0), 
	vprintf, 
	(
	param0, 
	param1
	);
	ld.param.b32 	%r184, [retval0];
	} // callseq 24
	ld.global.u32 	%r186, [%rd32+12];
	st.local.u32 	[%rd2], %r186;
	{ // callseq 25, 0
	.param .b64 param0;
	st.param.b64 	[param0], %rd34;
	.param .b64 param1;
	st.param.b64 	[param1], %rd35;
	.param .b32 retval0;
	call.uni (retval0), 
	vprintf, 
	(
	param0, 
	param1
	);
	ld.param.b32 	%r187, [retval0];
	} // callseq 25
	ld.global.u32 	%r189, [%rd32+16];
	st.local.u32 	[%rd2], %r189;
	{ // callseq 26, 0
	.param .b64 param0;
	st.param.b64 	[param0], %rd34;
	.param .b64 param1;
	st.param.b64 	[param1], %rd35;
	.param .b32 retval0;
	call.uni (retval0), 
	vprintf, 
	(
	param0, 
	param1
	);
	ld.param.b32 	%r190, [retval0];
	} // callseq 26
	ld.global.u32 	%r192, [%rd32+20];
	st.local.u32 	[%rd2], %r192;
	{ // callseq 27, 0
	.param .b64 param0;
	st.param.b64 	[param0], %rd34;
	.param .b64 param1;
	st.param.b64 	[param1], %rd35;
	.param .b32 retval0;
	call.uni (retval0), 
	vprintf, 
	(
	param0, 
	param1
	);
	ld.param.b32 	%r193, [retval0];
	} // callseq 27
	ld.global.u32 	%r195, [%rd32+24];
	st.local.u32 	[%rd2], %r195;
	{ // callseq 28, 0
	.param .b64 param0;
	st.param.b64 	[param0], %rd34;
	.param .b64 param1;
	st.param.b64 	[param1], %rd35;
	.param .b32 retval0;
	call.uni (retval0), 
	vprintf, 
	(
	param0, 
	param1
	);
	ld.param.b32 	%r196, [retval0];
	} // callseq 28
	ld.global.u32 	%r198, [%rd32+28];
	st.local.u32 	[%rd2], %r198;
	{ // callseq 29, 0
	.param .b64 param0;
	st.param.b64 	[param0], %rd34;
	.param .b64 param1;
	st.param.b64 	[param1], %rd35;
	.param .b32 retval0;
	call.uni (retval0), 
	vprintf, 
	(
	param0, 
	param1
	);
	ld.param.b32 	%r199, [retval0];
	} // callseq 29
	add.s32 	%r235, %r235, 8;
$L__BB0_82:
	setp.eq.s32 	%p53, %r8, 0;
	@%p53 bra 	$L__BB0_89;
	setp.lt.u32 	%p54, %r9, 3;
	@%p54 bra 	$L__BB0_85;
	mul.wide.u32 	%rd36, %r235, 4;
	add.s64 	%rd37, %rd1, %rd36;
	ld.global.u32 	%r201, [%rd37];
	st.local.u32 	[%rd2], %r201;
	mov.u64 	%rd38, $str$3;
	cvta.global.u64 	%rd39, %rd38;
	add.u64 	%rd40, %SP, 0;
	{ // callseq 30, 0
	.param .b64 param0;
	st.param.b64 	[param0], %rd39;
	.param .b64 param1;
	st.param.b64 	[param1], %rd40;
	.param .b32 retval0;
	call.uni (retval0), 
	vprintf, 
	(
	param0, 
	param1
	);
	ld.param.b32 	%r202, [retval0];
	} // callseq 30
	ld.global.u32 	%r204, [%rd37+4];
	st.local.u32 	[%rd2], %r204;
	{ // callseq 31, 0
	.param .b64 param0;
	st.param.b64 	[param0], %rd39;
	.param .b64 param1;
	st.param.b64 	[param1], %rd40;
	.param .b32 retval0;
	call.uni (retval0), 
	vprintf, 
	(
	param0, 
	param1
	);
	ld.param.b32 	%r205, [retval0];
	} // callseq 31
	ld.global.u32 	%r207, [%rd37+8];
	st.local.u32 	[%rd2], %r207;
	{ // callseq 32, 0
	.param .b64 param0;
	st.param.b64 	[param0], %rd39;
	.param .b64 param1;
	st.param.b64 	[param1], %rd40;
	.param .b32 retval0;
	call.uni (retval0), 
	vprintf, 
	(
	param0, 
	param1
	);
	ld.param.b32 	%r208, [retval0];
	} // callseq 32
	ld.global.u32 	%r210, [%rd37+12];
	st.local.u32 	[%rd2], %r210;
	{ // callseq 33, 0
	.param .b64 param0;
	st.param.b64 	[param0], %rd39;
	.param .b64 param1;
	st.param.b64 	[param1], %rd40;
	.param .b32 retval0;
	call.uni (retval0), 
	vprintf, 
	(
	param0, 
	param1
	);
	ld.param.b32 	%r211, [retval0];
	} // callseq 33
	add.s32 	%r235, %r235, 4;
$L__BB0_85:
	setp.eq.s32 	%p55, %r14, 0;
	@%p55 bra 	$L__BB0_89;
	setp.eq.s32 	%p56, %r14, 1;
	mul.wide.u32 	%rd41, %r235, 4;
	add.s64 	%rd5, %rd1, %rd41;
	ld.global.u32 	%r213, [%rd5];
	st.local.u32 	[%rd2], %r213;
	cvta.global.u64 	%rd43, %rd42;
	add.u64 	%rd44, %SP, 0;
	{ // callseq 34, 0
	.param .b64 param0;
	st.param.b64 	[param0], %rd43;
	.param .b64 param1;
	st.param.b64 	[param1], %rd44;
	.param .b32 retval0;
	call.uni (retval0), 
	vprintf, 
	(
	param0, 
	param1
	);
	ld.param.b32 	%r214, [retval0];
	} // callseq 34
	@%p56 bra 	$L__BB0_89;
	setp.eq.s32 	%p57, %r14, 2;
	ld.global.u32 	%r216, [%rd5+4];
	st.local.u32 	[%rd2], %r216;
	mov.u64 	%rd45, $str$3;
	cvta.global.u64 	%rd46, %rd45;
	{ // callseq 35, 0
	.param .b64 param0;
	st.param.b64 	[param0], %rd46;
	.param .b64 param1;
	st.param.b64 	[param1], %rd44;
	.param .b32 retval0;
	call.uni (retval0), 
	vprintf, 
	(
	param0, 
	param1
	);
	ld.param.b32 	%r217, [retval0];
	} // callseq 35
	@%p57 bra 	$L__BB0_89;
	ld.global.u32 	%r219, [%rd5+8];
	st.local.u32 	[%rd2], %r219;
	cvta.global.u64 	%rd49, %rd45;
	{ // callseq 36, 0
	.param .b64 param0;
	st.param.b64 	[param0], %rd49;
	.param .b64 param1;
	st.param.b64 	[param1], %rd44;
	.param .b32 retval0;
	call.uni (retval0), 
	vprintf, 
	(
	param0, 
	param1
	);
	ld.param.b32 	%r220, [retval0];
	} // callseq 36
$L__BB0_89:
	cvta.global.u64 	%rd52, %rd51;
	{ // callseq 37, 0
	.param .b64 param0;
	st.param.b64 	[param0], %rd52;
	.param .b64 param1;
	st.param.b64 	[param1], 0;
	.param .b32 retval0;
	call.uni (retval0), 
	vprintf, 
	(
	param0, 
	param1
	);
	ld.param.b32 	%r222, [retval0];
	} // callseq 37
$L__BB0_90:
	ld.shared.u32 	%r224, [_ZZ11bubble_sortPiiE3end_$_0];
	setp.eq.s32 	%p58, %r224, 1;
	@%p58 bra 	$L__BB0_37;
	bra.uni 	$L__BB0_39;
$L__BB0_91:
	setp.gt.u32 	%p27, %r11, -4;
	mov.b32 	%r237, 0;
	@%p27 bra 	$L__BB0_61;
	ld.shared.u32 	%r229, [%r2+4];
	mov.b32 	%r227, 0;
	mov.u32 	%r225, %r15;
	mov.u64 	%rd53, %rd6;
	bra.uni 	$L__BB0_44;

}


// ===== COMPILED SASS (sm_100) =====

	.target	sm_100

	.elftype	@"ET_EXEC"


//--------------------- .note.nv.tkinfo           --------------------------
	.section	.note.nv.tkinfo,"",@"SHT_NOTE"
	.sectionflags	@"SHF_NOTE_NV_TKINFO"
	.tkinfo
        /*0018*/ 	.word	0x00000002
        /*0030*/ 	.string	""
        /*0030*/ 	.string	"ptxas"
        /*0030*/ 	.string	"Cuda compilation tools, release 13.0, V13.0.88"
        /*0030*/ 	.string	"Build cuda_13.0.r13.0/compiler.36424714_0"
        /*0030*/ 	.string	"-arch sm_100 -m 64 "



//--------------------- .note.nv.cuinfo           --------------------------
	.section	.note.nv.cuinfo,"",@"SHT_NOTE"
	.sectionflags	@"SHF_NOTE_NV_CUINFO"
        /*0018*/ 	.short	0x0002
        /*001a*/ 	.short	0x0064
        /*001c*/ 	.short	0x0082
	.zero		2


//--------------------- .nv.info                  --------------------------
	.section	.nv.info,"",@"SHT_CUDA_INFO"
	.align	4


	//----- nvinfo : EIATTR_REGCOUNT
	.align		4
        /*0000*/ 	.byte	0x04, 0x2f
        /*0002*/ 	.short	(.L_6 - .L_5)
	.align		4
.L_5:
        /*0004*/ 	.word	index@(_Z11bubble_sortPii)
        /*0008*/ 	.word	0x00000020


	//----- nvinfo : EIATTR_FRAME_SIZE
	.align		4
.L_6:
        /*000c*/ 	.byte	0x04, 0x11
        /*000e*/ 	.short	(.L_8 - .L_7)
	.align		4
.L_7:
        /*0010*/ 	.word	index@(_Z11bubble_sortPii)
        /*0014*/ 	.word	0x00000008


	//----- nvinfo : EIATTR_MIN_STACK_SIZE
	.align		4
.L_8:
        /*0018*/ 	.byte	0x04, 0x12
        /*001a*/ 	.short	(.L_10 - .L_9)
	.align		4
.L_9:
        /*001c*/ 	.word	index@(_Z11bubble_sortPii)
        /*0020*/ 	.word	0x00000008
.L_10:


//--------------------- .nv.compat                --------------------------
	.section	.nv.compat,"",@"SHT_CUDA_COMPAT_INFO"
	.align	4
        /*0000*/ 	.byte	0x02, 0x09, 0x00, 0x00, 0x02, 0x02, 0x01, 0x00, 0x02, 0x05, 0x05, 0x00, 0x03, 0x07, 0x01, 0x01
        /*0010*/ 	.byte	0x02, 0x03, 0x00, 0x00, 0x02, 0x06, 0x01, 0x00, 0x04, 0x0b, 0x08, 0x00, 0x09, 0x00, 0x00, 0x00
        /*0020*/ 	.byte	0x00, 0x00, 0x00, 0x00


//--------------------- .nv.info._Z11bubble_sortPii --------------------------
	.section	.nv.info._Z11bubble_sortPii,"",@"SHT_CUDA_INFO"
	.sectionflags	@""
	.align	4


	//----- nvinfo : EIATTR_CUDA_API_VERSION
	.align		4
        /*0000*/ 	.byte	0x04, 0x37
        /*0002*/ 	.short	(.L_12 - .L_11)
.L_11:
        /*0004*/ 	.word	0x00000082


	//----- nvinfo : EIATTR_KPARAM_INFO
	.align		4
.L_12:
        /*0008*/ 	.byte	0x04, 0x17
        /*000a*/ 	.short	(.L_14 - .L_13)
.L_13:
        /*000c*/ 	.word	0x00000000
        /*0010*/ 	.short	0x0001
        /*0012*/ 	.short	0x0008
        /*0014*/ 	.byte	0x00, 0xf0, 0x11, 0x00


	//----- nvinfo : EIATTR_KPARAM_INFO
	.align		4
.L_14:
        /*0018*/ 	.byte	0x04, 0x17
        /*001a*/ 	.short	(.L_16 - .L_15)
.L_15:
        /*001c*/ 	.word	0x00000000
        /*0020*/ 	.short	0x0000
        /*0022*/ 	.short	0x0000
        /*0024*/ 	.byte	0x00, 0xf5, 0x21, 0x00


	//----- nvinfo : EIATTR_SPARSE_MMA_MASK
	.align		4
.L_16:
        /*0028*/ 	.byte	0x03, 0x50
        /*002a*/ 	.short	0x0000


	//----- nvinfo : EIATTR_MAXREG_COUNT
	.align		4
        /*002c*/ 	.byte	0x03, 0x1b
        /*002e*/ 	.short	0x00ff


	//----- nvinfo : EIATTR_EXTERNS
	.align		4
        /*0030*/ 	.byte	0x04, 0x0f
        /*0032*/ 	.short	(.L_18 - .L_17)


	//   ....[0]....
	.align		4
.L_17:
        /*0034*/ 	.word	index@(vprintf)


	//----- nvinfo : EIATTR_MERCURY_ISA_VERSION
	.align		4
.L_18:
        /*0038*/ 	.byte	0x03, 0x5f
        /*003a*/ 	.short	0x0101


	//----- nvinfo : EIATTR_VRC_CTA_INIT_COUNT
	.align		4
        /*003c*/ 	.byte	0x02, 0x4a
	.zero		1
	.zero		1


	//----- nvinfo : EIATTR_SYSCALL_OFFSETS
	.align		4
        /*0040*/ 	.byte	0x04, 0x46
        /*0042*/ 	.short	(.L_20 - .L_19)


	//   ....[0]....
.L_19:
        /*0044*/ 	.word	0x000000d0


	//   ....[1]....
        /*0048*/ 	.word	0x00000280


	//   ....[2]....
        /*004c*/ 	.word	0x00000400


	//   ....[3]....
        /*0050*/ 	.word	0x00000de0


	//   ....[4]....
        /*0054*/ 	.word	0x00000f30


	//   ....[5]....
        /*0058*/ 	.word	0x000010d0


	//   ....[6]....
        /*005c*/ 	.word	0x00001de0


	//   ....[7]....
        /*0060*/ 	.word	0x00001eb0


	//   ....[8]....
        /*0064*/ 	.word	0x00001f70


	//   ....[9]....
        /*0068*/ 	.word	0x00002030


	//   ....[10]....
        /*006c*/ 	.word	0x000020f0


	//   ....[11]....
        /*0070*/ 	.word	0x000021b0


	//   ....[12]....
        /*0074*/ 	.word	0x00002270


	//   ....[13]....
        /*0078*/ 	.word	0x00002330


	//   ....[14]....
        /*007c*/ 	.word	0x000023f0


	//   ....[15]....
        /*0080*/ 	.word	0x000024b0


	//   ....[16]....
        /*0084*/ 	.word	0x00002570


	//   ....[17]....
        /*0088*/ 	.word	0x00002630


	//   ....[18]....
        /*008c*/ 	.word	0x000026f0


	//   ....[19]....
        /*0090*/ 	.word	0x000027b0


	//   ....[20]....
        /*0094*/ 	.word	0x00002870


	//   ....[21]....
        /*0098*/ 	.word	0x00002930


	//   ....[22]....
        /*009c*/ 	.word	0x00002ad0


	//   ....[23]....
        /*00a0*/ 	.word	0x00002ba0


	//   ....[24]....
        /*00a4*/ 	.word	0x00002c60


	//   ....[25]....
        /*00a8*/ 	.word	0x00002d20


	//   ....[26]....
        /*00ac*/ 	.word	0x00002de0


	//   ....[27]....
        /*00b0*/ 	.word	0x00002ea0


	//   ....[28]....
        /*00b4*/ 	.word	0x00002f60


	//   ....[29]....
        /*00b8*/ 	.word	0x00003020


	//   ....[30]....
        /*00bc*/ 	.word	0x00003180


	//   ....[31]....
        /*00c0*/ 	.word	0x00003250


	//   ....[32]....
        /*00c4*/ 	.word	0x00003310


	//   ....[33]....
        /*00c8*/ 	.word	0x000033d0


	//   ....[34]....
        /*00cc*/ 	.word	0x00003510


	//   ....[35]....
        /*00d0*/ 	.word	0x00003620


	//   ....[36]....
        /*00d4*/ 	.word	0x00003700


	//   ....[37]....
        /*00d8*/ 	.word	0x00003780


	//----- nvinfo : EIATTR_EXIT_INSTR_OFFSETS
	.align		4
.L_20:
        /*00dc*/ 	.byte	0x04, 0x1c
        /*00de*/ 	.short	(.L_22 - .L_21)


	//   ....[0]....
.L_21:
        /*00e0*/ 	.word	0x00000130


	//   ....[1]....
        /*00e4*/ 	.word	0x00000e60


	//   ....[2]....
        /*00e8*/ 	.word	0x000037f0


	//----- nvinfo : EIATTR_CRS_STACK_SIZE
	.align		4
.L_22:
        /*00ec*/ 	.byte	0x04, 0x1e
        /*00ee*/ 	.short	(.L_24 - .L_23)
.L_23:
        /*00f0*/ 	.word	0x00000000


	//----- nvinfo : EIATTR_CBANK_PARAM_SIZE
	.align		4
.L_24:
        /*00f4*/ 	.byte	0x03, 0x19
        /*00f6*/ 	.short	0x000c


	//----- nvinfo : EIATTR_PARAM_CBANK
	.align		4
        /*00f8*/ 	.byte	0x04, 0x0a
        /*00fa*/ 	.short	(.L_26 - .L_25)
	.align		4
.L_25:
        /*00fc*/ 	.word	index@(.nv.constant0._Z11bubble_sortPii)
        /*0100*/ 	.short	0x0380
        /*0102*/ 	.short	0x000c


	//----- nvinfo : EIATTR_SW_WAR
	.align		4
.L_26:
        /*0104*/ 	.byte	0x04, 0x36
        /*0106*/ 	.short	(.L_28 - .L_27)
.L_27:
        /*0108*/ 	.word	0x00000008
.L_28:


//--------------------- .nv.callgraph             --------------------------
	.section	.nv.callgraph,"",@"SHT_CUDA_CALLGRAPH"
	.align	4
	.sectionentsize	8
	.align		4
        /*0000*/ 	.word	0x00000000
	.align		4
        /*0004*/ 	.word	0xffffffff
	.align		4
        /*0008*/ 	.word	index@(_Z11bubble_sortPii)
	.align		4
        /*000c*/ 	.word	index@(vprintf)
	.align		4
        /*0010*/ 	.word	0x00000000
	.align		4
        /*0014*/ 	.word	0xfffffffe
	.align		4
        /*0018*/ 	.word	0x00000000
	.align		4
        /*001c*/ 	.word	0xfffffffd
	.align		4
        /*0020*/ 	.word	0x00000000
	.align		4
        /*0024*/ 	.word	0xfffffffc


//--------------------- .nv.constant4             --------------------------
	.section	.nv.constant4,"a",@progbits
	.align	8
	.align		8
.nv.constant4:
        /*0000*/ 	.dword	vprintf
	.align		8
        /*0008*/ 	.dword	$str
	.align		8
        /*0010*/ 	.dword	$str$1
	.align		8
        /*0018*/ 	.dword	$str$2
	.align		8
        /*0020*/ 	.dword	$str$3
	.align		8
        /*0028*/ 	.dword	$str$4


//--------------------- .text._Z11bubble_sortPii  --------------------------
	.section	.text._Z11bubble_sortPii,"ax",@progbits
	.align	128
        .global         _Z11bubble_sortPii
        .type           _Z11bubble_sortPii,@function
        .size           _Z11bubble_sortPii,(.L_x_74 - _Z11bubble_sortPii)
        .other          _Z11bubble_sortPii,@"STO_CUDA_ENTRY STV_DEFAULT"
_Z11bubble_sortPii:
.text._Z11bubble_sortPii:
[----:B------:R-:W0:Y:S01]  /*0000*/  LDC R1, c[0x0][0x37c] ;  /* 0x0000df00ff017b82 */ /* 0x000e220000000800 */
[----:B------:R-:W-:Y:S01]  /*0010*/  MOV R0, 0x0 ;  /* 0x0000000000007802 */ /* 0x000fe20000000f00 */
[----:B------:R-:W1:Y:S01]  /*0020*/  LDCU UR4, c[0x0][0x2f8] ;  /* 0x00005f00ff0477ac */ /* 0x000e620008000800 */
[----:B0-----:R-:W-:Y:S01]  /*0030*/  VIADD R1, R1, 0xfffffff8 ;  /* 0xfffffff801017836 */ /* 0x001fe20000000000 */
[----:B------:R-:W-:-:S04]  /*0040*/  CS2R R6, SRZ ;  /* 0x0000000000067805 */ /* 0x000fc8000001ff00 */
[----:B------:R0:W2:Y:S01]  /*0050*/  LDC.64 R8, c[0x4][R0] ;  /* 0x0100000000087b82 */ /* 0x0000a20000000a00 */
[----:B------:R-:W3:Y:S01]  /*0060*/  LDCU.64 UR6, c[0x4][0x8] ;  /* 0x01000100ff0677ac */ /* 0x000ee20008000a00 */
[----:B------:R-:W4:Y:S01]  /*0070*/  LDCU UR5, c[0x0][0x2fc] ;  /* 0x00005f80ff0577ac */ /* 0x000f220008000800 */
[----:B-1----:R-:W-:Y:S01]  /*0080*/  IADD3 R18, P0, PT, R1, UR4, RZ ;  /* 0x0000000401127c10 */ /* 0x002fe2000ff1e0ff */
[----:B---3--:R-:W-:Y:S02]  /*0090*/  IMAD.U32 R4, RZ, RZ, UR6 ;  /* 0x00000006ff047e24 */ /* 0x008fe4000f8e00ff */
[----:B------:R-:W-:Y:S02]  /*00a0*/  IMAD.U32 R5, RZ, RZ, UR7 ;  /* 0x00000007ff057e24 */ /* 0x000fe4000f8e00ff */
[----:B0---4-:R-:W-:-:S08]  /*00b0*/  IMAD.X R2, RZ, RZ, UR5, P0 ;  /* 0x00000005ff027e24 */ /* 0x011fd000080e06ff */
[----:B------:R-:W-:-:S07]  /*00c0*/  LEPC R20, `(.L_x_0) ;  /* 0x000000001014794e */ /* 0x000fce0000000000 */
[----:B--2---:R-:W-:Y:S05]  /*00d0*/  CALL.ABS.NOINC R8 ;  /* 0x0000000008007343 */ /* 0x004fea0003c00000 */
.L_x_0:
[----:B------:R-:W0:Y:S01]  /*00e0*/  S2UR UR5, SR_CgaCtaId ;  /* 0x00000000000579c3 */ /* 0x000e220000008800 */
[----:B------:R-:W-:Y:S02]  /*00f0*/  UMOV UR4, 0x400 ;  /* 0x0000040000047882 */ /* 0x000fe40000000000 */
[----:B0-----:R-:W-:-:S09]  /*0100*/  ULEA UR6, UR5, UR4, 0x18 ;  /* 0x0000000405067291 */ /* 0x001fd2000f8ec0ff */
[----:B------:R-:W0:Y:S02]  /*0110*/  LDS R0, [UR6] ;  /* 0x00000006ff007984 */ /* 0x000e240008000800 */
[----:B0-----:R-:W-:-:S13]  /*0120*/  ISETP.NE.AND P0, PT, R0, 0x1, PT ;  /* 0x000000010000780c */ /* 0x001fda0003f05270 */
[----:B------:R-:W-:Y:S05]  /*0130*/  @!P0 EXIT ;  /* 0x000000000000894d */ /* 0x000fea0003800000 */
[----:B------:R-:W0:Y:S01]  /*0140*/  LDC R3, c[0x0][0x388] ;  /* 0x0000e200ff037b82 */ /* 0x000e220000000800 */
[----:B------:R-:W1:Y:S01]  /*0150*/  S2R R16, SR_TID.X ;  /* 0x0000000000107919 */ /* 0x000e620000002100 */
[----:B------:R-:W-:-:S04]  /*0160*/  UIADD3 UR4, UPT, UPT, UR4, 0x4, URZ ;  /* 0x0000000404047890 */ /* 0x000fc8000fffe0ff */
[----:B------:R-:W-:Y:S02]  /*0170*/  ULEA UR4, UR5, UR4, 0x18 ;  /* 0x0000000405047291 */ /* 0x000fe4000f8ec0ff */
[----:B------:R-:W2:Y:S01]  /*0180*/  LDC.64 R28, c[0x0][0x358] ;  /* 0x0000d600ff1c7b82 */ /* 0x000ea20000000a00 */
[----:B0-----:R-:W-:-:S03]  /*0190*/  ISETP.GT.AND P0, PT, R3, RZ, PT ;  /* 0x000000ff0300720c */ /* 0x001fc60003f04270 */
[----:B-1----:R-:W-:Y:S01]  /*01a0*/  LEA R22, R16, UR4, 0x2 ;  /* 0x0000000410167c11 */ /* 0x002fe2000f8e10ff */
[----:B------:R-:W-:-:S09]  /*01b0*/  IMAD.IADD R17, R3, 0x1, -R16 ;  /* 0x0000000103117824 */ /* 0x000fd200078e0a10 */
[----:B--2---:R-:W-:Y:S05]  /*01c0*/  @P0 BRA `(.L_x_1) ;  /* 0x0000000c00280947 */ /* 0x004fea0003800000 */
[C---:B------:R-:W-:Y:S02]  /*01d0*/  LOP3.LUT R19, R17.reuse, 0x3, RZ, 0xc0, !PT ;  /* 0x0000000311137812 */ /* 0x040fe400078ec0ff */
[----:B------:R-:W-:-:S07]  /*01e0*/  LOP3.LUT R18, R17, 0x7ffffffc, RZ, 0xc0, !PT ;  /* 0x7ffffffc11127812 */ /* 0x000fce00078ec0ff */
.L_x_16:
[----:B------:R-:W-:Y:S01]  /*01f0*/  MOV R2, 0x0 ;  /* 0x0000000000027802 */ /* 0x000fe20000000f00 */
[----:B------:R-:W0:Y:S01]  /*0200*/  LDCU.64 UR4, c[0x4][0x10] ;  /* 0x01000200ff0477ac */ /* 0x000e220008000a00 */
[----:B------:R-:W-:Y:S02]  /*0210*/  ISETP.NE.AND P0, PT, R16, RZ, PT ;  /* 0x000000ff1000720c */ /* 0x000fe40003f05270 */
[----:B------:R-:W-:Y:S02]  /*0220*/  CS2R R6, SRZ ;  /* 0x0000000000067805 */ /* 0x000fe4000001ff00 */
[----:B------:R-:W1:Y:S01]  /*0230*/  LDC.64 R2, c[0x4][R2] ;  /* 0x0100000002027b82 */ /* 0x000e620000000a00 */
[----:B------:R-:W-:Y:S01]  /*0240*/  P2R R0, PR, RZ, 0x1 ;  /* 0x00000001ff007803 */ /* 0x000fe20000000000 */
[----:B0-----:R-:W-:Y:S02]  /*0250*/  IMAD.U32 R4, RZ, RZ, UR4 ;  /* 0x00000004ff047e24 */ /* 0x001fe4000f8e00ff */
[----:B------:R-:W-:-:S07]  /*0260*/  IMAD.U32 R5, RZ, RZ, UR5 ;  /* 0x00000005ff057e24 */ /* 0x000fce000f8e00ff */
[----:B------:R-:W-:-:S07]  /*0270*/  LEPC R20, `(.L_x_2) ;  /* 0x000000001014794e */ /* 0x000fce0000000000 */
[----:B-1----:R-:W-:Y:S05]  /*0280*/  CALL.ABS.NOINC R2 ;  /* 0x0000000002007343 */ /* 0x002fea0003c00000 */
.L_x_2:
[----:B------:R-:W-:Y:S01]  /*0290*/  ISETP.NE.AND P6, PT, R16, RZ, PT ;  /* 0x000000ff1000720c */ /* 0x000fe20003fc5270 */
[----:B------:R-:W-:Y:S04]  /*02a0*/  BSSY.RECONVERGENT B7, `(.L_x_3) ;  /* 0x00000b5000077945 */ /* 0x000fe80003800200 */
[----:B------:R-:W-:Y:S08]  /*02b0*/  BSSY.RELIABLE B6, `(.L_x_4) ;  /* 0x0000006000067945 */ /* 0x000ff00003800100 */
[----:B------:R-:W-:Y:S05]  /*02c0*/  @!P6 BRA `(.L_x_5) ;  /* 0x000000000010e947 */ /* 0x000fea0003800000 */
[----:B------:R-:W0:Y:S02]  /*02d0*/  LDS R0, [R22] ;  /* 0x0000000016007984 */ /* 0x000e240000000800 */
[----:B0-----:R-:W-:-:S13]  /*02e0*/  ISETP.NE.AND P0, PT, R0, 0x1, PT ;  /* 0x000000010000780c */ /* 0x001fda0003f05270 */
[----:B------:R-:W-:Y:S05]  /*02f0*/  @P0 BREAK.RELIABLE B6 ;  /* 0x0000000000060942 */ /* 0x000fea0003800100 */
[----:B------:R-:W-:Y:S05]  /*0300*/  @P0 BRA `(.L_x_6) ;  /* 0x0000000800b80947 */ /* 0x000fea0003800000 */
.L_x_5:
[----:B------:R-:W-:Y:S05]  /*0310*/  BSYNC.RELIABLE B6 ;  /* 0x0000000000067941 */ /* 0x000fea0003800100 */
.L_x_4:
[----:B------:R-:W0:Y:S01]  /*0320*/  S2UR UR5, SR_CgaCtaId ;  /* 0x00000000000579c3 */ /* 0x000e220000008800 */
[----:B------:R-:W-:Y:S01]  /*0330*/  MOV R2, 0x0 ;  /* 0x0000000000027802 */ /* 0x000fe20000000f00 */
[----:B------:R-:W1:Y:S01]  /*0340*/  LDCU.64 UR6, c[0x4][0x18] ;  /* 0x01000300ff0677ac */ /* 0x000e620008000a00 */
[----:B------:R-:W-:Y:S01]  /*0350*/  IMAD.MOV.U32 R0, RZ, RZ, 0x1 ;  /* 0x00000001ff007424 */ /* 0x000fe200078e00ff */
[----:B------:R-:W-:Y:S02]  /*0360*/  ISETP.GE.AND P0, PT, R17, 0x1, PT ;  /* 0x000000011100780c */ /* 0x000fe40003f06270 */
[----:B------:R-:W-:Y:S01]  /*0370*/  CS2R R6, SRZ ;  /* 0x0000000000067805 */ /* 0x000fe2000001ff00 */
[----:B------:R-:W-:Y:S01]  /*0380*/  UMOV UR4, 0x400 ;  /* 0x0000040000047882 */ /* 0x000fe20000000000 */
[----:B------:R-:W2:Y:S01]  /*0390*/  LDC.64 R2, c[0x4][R2] ;  /* 0x0100000002027b82 */ /* 0x000ea20000000a00 */
[----:B-1----:R-:W-:Y:S02]  /*03a0*/  IMAD.U32 R4, RZ, RZ, UR6 ;  /* 0x00000006ff047e24 */ /* 0x002fe4000f8e00ff */
[----:B------:R-:W-:Y:S01]  /*03b0*/  IMAD.U32 R5, RZ, RZ, UR7 ;  /* 0x00000007ff057e24 */ /* 0x000fe2000f8e00ff */
[----:B0-----:R-:W-:-:S09]  /*03c0*/  ULEA UR4, UR5, UR4, 0x18 ;  /* 0x0000000405047291 */ /* 0x001fd2000f8ec0ff */
[----:B------:R0:W-:Y:S02]  /*03d0*/  STS [UR4], R0 ;  /* 0x00000000ff007988 */ /* 0x0001e40008000804 */
[----:B0-----:R-:W-:-:S07]  /*03e0*/  P2R R0, PR, RZ, 0x1 ;  /* 0x00000001ff007803 */ /* 0x001fce0000000000 */
[----:B------:R-:W-:-:S07]  /*03f0*/  LEPC R20, `(.L_x_7) ;  /* 0x000000001014794e */ /* 0x000fce0000000000 */
[----:B--2---:R-:W-:Y:S05]  /*0400*/  CALL.ABS.NOINC R2 ;  /* 0x0000000002007343 */ /* 0x004fea0003c00000 */
.L_x_7:
[----:B------:R-:W-:Y:S01]  /*0410*/  ISETP.GE.AND P6, PT, R17, 0x1, PT ;  /* 0x000000011100780c */ /* 0x000fe20003fc6270 */
[----:B------:R-:W-:-:S12]  /*0420*/  BSSY.RECONVERGENT B1, `(.L_x_8) ;  /* 0x0000094000017945 */ /* 0x000fd80003800200 */
[----:B------:R-:W-:Y:S05]  /*0430*/  @!P6 BRA `(.L_x_9) ;  /* 0x000000080048e947 */ /* 0x000fea0003800000 */
[----:B------:R-:W0:Y:S01]  /*0440*/  LDS R0, [R22+0x4] ;  /* 0x0000040016007984 */ /* 0x000e220000000800 */
[----:B------:R-:W1:Y:S01]  /*0450*/  LDC.64 R4, c[0x0][0x380] ;  /* 0x0000e000ff047b82 */ /* 0x000e620000000a00 */
[----:B------:R-:W-:Y:S01]  /*0460*/  BSSY.RECONVERGENT B0, `(.L_x_10) ;  /* 0x000005a000007945 */ /* 0x000fe20003800200 */
[----:B------:R-:W-:Y:S02]  /*0470*/  IMAD.MOV.U32 R7, RZ, RZ, RZ ;  /* 0x000000ffff077224 */ /* 0x000fe400078e00ff */
[----:B0-----:R-:W-:-:S07]  /*0480*/  IMAD.MOV.U32 R6, RZ, RZ, R0 ;  /* 0x000000ffff067224 */ /* 0x001fce00078e0000 */
.L_x_15:
[C---:B------:R-:W-:Y:S01]  /*0490*/  R2UR UR4, R28.reuse ;  /* 0x000000001c0472ca */ /* 0x040fe200000e0000 */
[----:B-12---:R-:W-:Y:S01]  /*04a0*/  IMAD.WIDE.U32 R2, R7, 0x4, R4 ;  /* 0x0000000407027825 */ /* 0x006fe200078e0004 */
[C---:B------:R-:W-:Y:S02]  /*04b0*/  R2UR UR5, R29.reuse ;  /* 0x000000001d0572ca */ /* 0x040fe400000e0000 */
[----:B------:R-:W-:Y:S02]  /*04c0*/  R2UR UR6, R28 ;  /* 0x000000001c0672ca */ /* 0x000fe400000e0000 */
[----:B------:R-:W-:-:S09]  /*04d0*/  R2UR UR7, R29 ;  /* 0x000000001d0772ca */ /* 0x000fd200000e0000 */
[----:B------:R-:W2:Y:S04]  /*04e0*/  LDG.E R8, desc[UR4][R2.64+-0x4] ;  /* 0xfffffc0402087981 */ /* 0x000ea8000c1e1900 */
[----:B------:R-:W2:Y:S01]  /*04f0*/  LDG.E R9, desc[UR6][R2.64] ;  /* 0x0000000602097981 */ /* 0x000ea2000c1e1900 */
[----:B------:R-:W-:Y:S01]  /*0500*/  ISETP.NE.AND P1, PT, R7, RZ, PT ;  /* 0x000000ff0700720c */ /* 0x000fe20003f25270 */
[----:B------:R-:W-:Y:S01]  /*0510*/  BSSY.RECONVERGENT B2, `(.L_x_11) ;  /* 0x0000013000027945 */ /* 0x000fe20003800200 */
[----:B--2---:R-:W-:-:S13]  /*0520*/  ISETP.GT.AND P0, PT, R8, R9, PT ;  /* 0x000000090800720c */ /* 0x004fda0003f04270 */
[----:B------:R-:W0:Y:S01]  /*0530*/  @P0 S2R R11, SR_CgaCtaId ;  /* 0x00000000000b0919 */ /* 0x000e220000008800 */
[----:B------:R-:W-:Y:S02]  /*0540*/  @P0 MOV R10, 0x400 ;  /* 0x00000400000a0802 */ /* 0x000fe40000000f00 */
[C---:B------:R-:W-:Y:S02]  /*0550*/  @P0 R2UR UR4, R28.reuse ;  /* 0x000000001c0402ca */ /* 0x040fe400000e0000 */
[C---:B------:R-:W-:Y:S02]  /*0560*/  @P0 R2UR UR5, R29.reuse ;  /* 0x000000001d0502ca */ /* 0x040fe400000e0000 */
[----:B------:R-:W-:Y:S02]  /*0570*/  @P0 R2UR UR6, R28 ;  /* 0x000000001c0602ca */ /* 0x000fe400000e0000 */
[----:B------:R-:W-:-:S09]  /*0580*/  @P0 R2UR UR7, R29 ;  /* 0x000000001d0702ca */ /* 0x000fd200000e0000 */
[----:B------:R1:W-:Y:S04]  /*0590*/  @P0 STG.E desc[UR4][R2.64+-0x4], R9 ;  /* 0xfffffc0902000986 */ /* 0x0003e8000c101904 */
[----:B------:R1:W-:Y:S01]  /*05a0*/  @P0 STG.E desc[UR6][R2.64], R8 ;  /* 0x0000000802000986 */ /* 0x0003e2000c101906 */
[----:B0-----:R-:W-:-:S05]  /*05b0*/  @P0 LEA R10, R11, R10, 0x18 ;  /* 0x0000000a0b0a0211 */ /* 0x001fca00078ec0ff */
[----:B------:R1:W-:Y:S01]  /*05c0*/  @P0 STS [R10], RZ ;  /* 0x000000ff0a000388 */ /* 0x0003e20000000800 */
[----:B------:R-:W-:Y:S05]  /*05d0*/  @!P1 BRA `(.L_x_12) ;  /* 0x0000000000189947 */ /* 0x000fea0003800000 */
[----:B------:R-:W-:Y:S01]  /*05e0*/  ISETP.NE.AND P2, PT, R6, 0x1, PT ;  /* 0x000000010600780c */ /* 0x000fe20003f45270 */
[----:B------:R-:W-:-:S12]  /*05f0*/  IMAD.MOV.U32 R6, RZ, RZ, 0x1 ;  /* 0x00000001ff067424 */ /* 0x000fd800078e00ff */
[----:B------:R-:W-:Y:S02]  /*0600*/  @P2 IMAD.MOV.U32 R11, RZ, RZ, 0x1 ;  /* 0x00000001ff0b2424 */ /* 0x000fe400078e00ff */
[----:B------:R-:W-:Y:S02]  /*0610*/  @P2 IMAD.MOV.U32 R0, RZ, RZ, 0x1 ;  /* 0x00000001ff002424 */ /* 0x000fe400078e00ff */
[----:B------:R-:W-:Y:S01]  /*0620*/  @P2 IMAD.MOV.U32 R6, RZ, RZ, 0x1 ;  /* 0x00000001ff062424 */ /* 0x000fe200078e00ff */
[----:B------:R0:W-:Y:S06]  /*0630*/  @P2 STS [R22+0x4], R11 ;  /* 0x0000040b16002388 */ /* 0x0001ec0000000800 */
.L_x_12:
[----:B------:R-:W-:Y:S05]  /*0640*/  BSYNC.RECONVERGENT B2 ;  /* 0x0000000000027941 */ /* 0x000fea0003800200 */
.L_x_11:
[----:B------:R-:W-:Y:S02]  /*0650*/  R2UR UR4, R28 ;  /* 0x000000001c0472ca */ /* 0x000fe400000e0000 */
[----:B------:R-:W-:-:S13]  /*0660*/  R2UR UR5, R29 ;  /* 0x000000001d0572ca */ /* 0x000fda00000e0000 */
[----:B0-----:R-:W2:Y:S01]  /*0670*/  LDG.E R11, desc[UR4][R2.64+0x4] ;  /* 0x00000404020b7981 */ /* 0x001ea2000c1e1900 */
[----:B-1----:R-:W-:Y:S01]  /*0680*/  @P0 IMAD.MOV.U32 R9, RZ, RZ, R8 ;  /* 0x000000ffff090224 */ /* 0x002fe200078e0008 */
[----:B------:R-:W-:Y:S04]  /*0690*/  BSSY.RECONVERGENT B2, `(.L_x_13) ;  /* 0x0000014000027945 */ /* 0x000fe80003800200 */
        /* <DEDUP_REMOVED lines=9> */
[----:B-1----:R-:W-:Y:S01]  /*0730*/  @P0 IMAD.MOV.U32 R11, RZ, RZ, R9 ;  /* 0x000000ffff0b0224 */ /* 0x002fe200078e0009 */
[----:B0-----:R-:W-:-:S05]  /*0740*/  @P0 LEA R8, R13, R8, 0x18 ;  /* 0x000000080d080211 */ /* 0x001fca00078ec0ff */
[----:B------:R2:W-:Y:S01]  /*0750*/  @P0 STS [R8], RZ ;  /* 0x000000ff08000388 */ /* 0x0005e20000000800 */
[----:B------:R-:W-:Y:S05]  /*0760*/  @!P1 BRA `(.L_x_14) ;  /* 0x0000000000189947 */ /* 0x000fea0003800000 */
[----:B------:R-:W-:Y:S01]  /*0770*/  ISETP.NE.AND P0, PT, R6, 0x1, PT ;  /* 0x000000010600780c */ /* 0x000fe20003f05270 */
[----:B------:R-:W-:-:S12]  /*0780*/  IMAD.MOV.U32 R6, RZ, RZ, 0x1 ;  /* 0x00000001ff067424 */ /* 0x000fd800078e00ff */
[----:B--2---:R-:W-:Y:S02]  /*0790*/  @P0 IMAD.MOV.U32 R9, RZ, RZ, 0x1 ;  /* 0x00000001ff090424 */ /* 0x004fe400078e00ff */
[----:B------:R-:W-:Y:S02]  /*07a0*/  @P0 IMAD.MOV.U32 R0, RZ, RZ, 0x1 ;  /* 0x00000001ff000424 */ /* 0x000fe400078e00ff */
[----:B------:R-:W-:Y:S01]  /*07b0*/  @P0 IMAD.MOV.U32 R6, RZ, RZ, 0x1 ;  /* 0x00000001ff060424 */ /* 0x000fe200078e00ff */
[----:B------:R0:W-:Y:S06]  /*07c0*/  @P0 STS [R22+0x4], R9 ;  /* 0x0000040916000388 */ /* 0x0001ec0000000800 */
.L_x_14:
[----:B------:R-:W-:Y:S05]  /*07d0*/  BSYNC.RECONVERGENT B2 ;  /* 0x0000000000027941 */ /* 0x000fea0003800200 */
.L_x_13:
[----:B------:R-:W-:Y:S02]  /*07e0*/  R2UR UR4, R28 ;  /* 0x000000001c0472ca */ /* 0x000fe400000e0000 */
[----:B------:R-:W-:-:S13]  /*07f0*/  R2UR UR5, R29 ;  /* 0x000000001d0572ca */ /* 0x000fda00000e0000 */
[----:B0-2---:R-:W2:Y:S04]  /*0800*/  LDG.E R9, desc[UR4][R2.64+0x8] ;  /* 0x0000080402097981 */ /* 0x005ea8000c1e1900 */
[----:B------:R-:W3:Y:S01]  /*0810*/  LDG.E R13, desc[UR4][R2.64+0xc] ;  /* 0x00000c04020d7981 */ /* 0x000ee2000c1e1900 */
[----:B------:R-:W-:Y:S01]  /*0820*/  ISETP.NE.AND P1, PT, R6, 0x1, PT ;  /* 0x000000010600780c */ /* 0x000fe20003f25270 */
[----:B------:R-:W-:-:S12]  /*0830*/  VIADD R7, R7, 0x4 ;  /* 0x0000000407077836 */ /* 0x000fd80000000000 */
[----:B------:R-:W-:Y:S02]  /*0840*/  @P1 IMAD.MOV.U32 R21, RZ, RZ, 0x1 ;  /* 0x00000001ff151424 */ /* 0x000fe400078e00ff */
[----:B------:R-:W-:Y:S01]  /*0850*/  @P1 IMAD.MOV.U32 R0, RZ, RZ, 0x1 ;  /* 0x00000001ff001424 */ /* 0x000fe200078e00ff */
[----:B--2---:R-:W-:-:S13]  /*0860*/  ISETP.GT.AND P0, PT, R11, R9, PT ;  /* 0x000000090b00720c */ /* 0x004fda0003f04270 */
[----:B------:R-:W-:Y:S01]  /*0870*/  @P0 R2UR UR4, R28 ;  /* 0x000000001c0402ca */ /* 0x000fe200000e0000 */
[----:B------:R-:W0:Y:S01]  /*0880*/  @P0 S2R R15, SR_CgaCtaId ;  /* 0x00000000000f0919 */ /* 0x000e220000008800 */
[----:B------:R-:W-:Y:S02]  /*0890*/  @P0 R2UR UR5, R29 ;  /* 0x000000001d0502ca */ /* 0x000fe400000e0000 */
[----:B------:R-:W-:-:S11]  /*08a0*/  @P0 MOV R6, 0x400 ;  /* 0x0000040000060802 */ /* 0x000fd60000000f00 */
[----:B------:R1:W-:Y:S04]  /*08b0*/  @P0 STG.E desc[UR4][R2.64+0x4], R9 ;  /* 0x0000040902000986 */ /* 0x0003e8000c101904 */
[----:B------:R-:W-:Y:S01]  /*08c0*/  @P0 STG.E desc[UR4][R2.64+0x8], R11 ;  /* 0x0000080b02000986 */ /* 0x000fe2000c101904 */
[----:B-1----:R-:W-:-:S05]  /*08d0*/  @P0 IMAD.MOV.U32 R9, RZ, RZ, R11 ;  /* 0x000000ffff090224 */ /* 0x002fca00078e000b */
[----:B---3--:R-:W-:Y:S02]  /*08e0*/  ISETP.GT.AND P2, PT, R9, R13, PT ;  /* 0x0000000d0900720c */ /* 0x008fe40003f44270 */
[----:B0-----:R-:W-:-:S05]  /*08f0*/  @P0 LEA R15, R15, R6, 0x18 ;  /* 0x000000060f0f0211 */ /* 0x001fca00078ec0ff */
[----:B------:R-:W-:Y:S01]  /*0900*/  @P0 STS [R15], RZ ;  /* 0x000000ff0f000388 */ /* 0x000fe20000000800 */
[----:B------:R-:W-:-:S03]  /*0910*/  ISETP.NE.AND P0, PT, R7, R18, PT ;  /* 0x000000120700720c */ /* 0x000fc60003f05270 */
[----:B------:R-:W-:Y:S02]  /*0920*/  @P1 STS [R22+0x4], R21 ;  /* 0x0000041516001388 */ /* 0x000fe40000000800 */
[----:B------:R-:W-:Y:S01]  /*0930*/  @P2 MOV R6, 0x400 ;  /* 0x0000040000062802 */ /* 0x000fe20000000f00 */
[----:B------:R-:W0:Y:S01]  /*0940*/  @P2 S2R R23, SR_CgaCtaId ;  /* 0x0000000000172919 */ /* 0x000e220000008800 */
[C---:B------:R-:W-:Y:S02]  /*0950*/  @P2 R2UR UR6, R28.reuse ;  /* 0x000000001c0622ca */ /* 0x040fe400000e0000 */
[C---:B------:R-:W-:Y:S02]  /*0960*/  @P2 R2UR UR7, R29.reuse ;  /* 0x000000001d0722ca */ /* 0x040fe400000e0000 */
[----:B------:R-:W-:Y:S02]  /*0970*/  @P2 R2UR UR8, R28 ;  /* 0x000000001c0822ca */ /* 0x000fe400000e0000 */
[----:B------:R-:W-:-:S09]  /*0980*/  @P2 R2UR UR9, R29 ;  /* 0x000000001d0922ca */ /* 0x000fd200000e0000 */
[----:B------:R1:W-:Y:S04]  /*0990*/  @P2 STG.E desc[UR6][R2.64+0x8], R13 ;  /* 0x0000080d02002986 */ /* 0x0003e8000c101906 */
[----:B------:R2:W-:Y:S01]  /*09a0*/  @P2 STG.E desc[UR8][R2.64+0xc], R9 ;  /* 0x00000c0902002986 */ /* 0x0005e2000c101908 */
[----:B-1----:R-:W-:Y:S01]  /*09b0*/  @P2 IMAD.MOV.U32 R13, RZ, RZ, R9 ;  /* 0x000000ffff0d2224 */ /* 0x002fe200078e0009 */
[----:B0-----:R-:W-:Y:S01]  /*09c0*/  @P2 LEA R23, R23, R6, 0x18 ;  /* 0x0000000617172211 */ /* 0x001fe200078ec0ff */
[----:B------:R-:W-:-:S04]  /*09d0*/  IMAD.MOV.U32 R6, RZ, RZ, 0x1 ;  /* 0x00000001ff067424 */ /* 0x000fc800078e00ff */
[----:B------:R2:W-:Y:S01]  /*09e0*/  @P2 STS [R23], RZ ;  /* 0x000000ff17002388 */ /* 0x0005e20000000800 */
[----:B------:R-:W-:Y:S05]  /*09f0*/  @P0 BRA `(.L_x_15) ;  /* 0xfffffff800a40947 */ /* 0x000fea000383ffff */
[----:B------:R-:W-:Y:S05]  /*0a00*/  BSYNC.RECONVERGENT B0 ;  /* 0x0000000000007941 */ /* 0x000fea0003800200 */
.L_x_10:
[----:B------:R-:W-:-:S13]  /*0a10*/  ISETP.NE.AND P0, PT, R19, RZ, PT ;  /* 0x000000ff1300720c */ /* 0x000fda0003f05270 */
[----:B------:R-:W-:Y:S05]  /*0a20*/  @!P0 BRA `(.L_x_9) ;  /* 0x0000000000cc8947 */ /* 0x000fea0003800000 */
[----:B------:R-:W-:Y:S02]  /*0a30*/  R2UR UR4, R28 ;  /* 0x000000001c0472ca */ /* 0x000fe400000e0000 */
[----:B------:R-:W-:-:S13]  /*0a40*/  R2UR UR5, R29 ;  /* 0x000000001d0572ca */ /* 0x000fda00000e0000 */
[----:B------:R-:W3:Y:S01]  /*0a50*/  LDG.E R5, desc[UR4][R2.64+0x10] ;  /* 0x0000100402057981 */ /* 0x000ee2000c1e1900 */
[----:B------:R-:W-:Y:S02]  /*0a60*/  ISETP.NE.AND P1, PT, R0, 0x1, PT ;  /* 0x000000010000780c */ /* 0x000fe40003f25270 */
[----:B---3--:R-:W-:-:S13]  /*0a70*/  ISETP.GT.AND P0, PT, R13, R5, PT ;  /* 0x000000050d00720c */ /* 0x008fda0003f04270 */
        /* <DEDUP_REMOVED lines=10> */
[----:B------:R-:W-:-:S04]  /*0b20*/  @P1 IMAD.MOV.U32 R7, RZ, RZ, 0x1 ;  /* 0x00000001ff071424 */ /* 0x000fc800078e00ff */
[----:B------:R3:W-:Y:S04]  /*0b30*/  @P0 STS [R0], RZ ;  /* 0x000000ff00000388 */ /* 0x0007e80000000800 */
[----:B------:R3:W-:Y:S01]  /*0b40*/  @P1 STS [R22+0x4], R7 ;  /* 0x0000040716001388 */ /* 0x0007e20000000800 */
[----:B------:R-:W-:-:S13]  /*0b50*/  ISETP.NE.AND P1, PT, R19, 0x1, PT ;  /* 0x000000011300780c */ /* 0x000fda0003f25270 */
[----:B---3--:R-:W-:Y:S05]  /*0b60*/  @!P1 BRA `(.L_x_9) ;  /* 0x00000000007c9947 */ /* 0x008fea0003800000 */
[----:B------:R-:W-:Y:S02]  /*0b70*/  R2UR UR4, R28 ;  /* 0x000000001c0472ca */ /* 0x000fe400000e0000 */
[----:B------:R-:W-:-:S13]  /*0b80*/  R2UR UR5, R29 ;  /* 0x000000001d0572ca */ /* 0x000fda00000e0000 */
[----:B------:R-:W3:Y:S01]  /*0b90*/  LDG.E R7, desc[UR4][R2.64+0x14] ;  /* 0x0000140402077981 */ /* 0x000ee2000c1e1900 */
[----:B------:R-:W-:Y:S02]  /*0ba0*/  ISETP.NE.AND P1, PT, R19, 0x2, PT ;  /* 0x000000021300780c */ /* 0x000fe40003f25270 */
[----:B---3--:R-:W-:-:S13]  /*0bb0*/  ISETP.GT.AND P0, PT, R5, R7, PT ;  /* 0x000000070500720c */ /* 0x008fda0003f04270 */
[----:B--2---:R-:W0:Y:S01]  /*0bc0*/  @P0 S2R R9, SR_CgaCtaId ;  /* 0x0000000000090919 */ /* 0x004e220000008800 */
        /* <DEDUP_REMOVED lines=11> */
[----:B------:R-:W-:Y:S02]  /*0c80*/  R2UR UR4, R28 ;  /* 0x000000001c0472ca */ /* 0x000fe400000e0000 */
[----:B------:R-:W-:-:S13]  /*0c90*/  R2UR UR5, R29 ;  /* 0x000000001d0572ca */ /* 0x000fda00000e0000 */
[----:B---3--:R-:W2:Y:S02]  /*0ca0*/  LDG.E R0, desc[UR4][R2.64+0x18] ;  /* 0x0000180402007981 */ /* 0x008ea4000c1e1900 */
[----:B--2---:R-:W-:-:S13]  /*0cb0*/  ISETP.GT.AND P0, PT, R7, R0, PT ;  /* 0x000000000700720c */ /* 0x004fda0003f04270 */
[----:B------:R-:W0:Y:S01]  /*0cc0*/  @P0 S2R R5, SR_CgaCtaId ;  /* 0x0000000000050919 */ /* 0x000e220000008800 */
[C---:B------:R-:W-:Y:S02]  /*0cd0*/  @P0 R2UR UR4, R28.reuse ;  /* 0x000000001c0402ca */ /* 0x040fe400000e0000 */
[C---:B------:R-:W-:Y:S02]  /*0ce0*/  @P0 R2UR UR5, R29.reuse ;  /* 0x000000001d0502ca */ /* 0x040fe400000e0000 */
[----:B------:R-:W-:Y:S02]  /*0cf0*/  @P0 R2UR UR6, R28 ;  /* 0x000000001c0602ca */ /* 0x000fe400000e0000 */
[----:B------:R-:W-:Y:S02]  /*0d00*/  @P0 R2UR UR7, R29 ;  /* 0x000000001d0702ca */ /* 0x000fe400000e0000 */
[----:B------:R-:W-:-:S07]  /*0d10*/  @P0 MOV R4, 0x400 ;  /* 0x0000040000040802 */ /* 0x000fce0000000f00 */
[----:B------:R1:W-:Y:S04]  /*0d20*/  @P0 STG.E desc[UR4][R2.64+0x14], R0 ;  /* 0x0000140002000986 */ /* 0x0003e8000c101904 */
[----:B------:R1:W-:Y:S01]  /*0d30*/  @P0 STG.E desc[UR6][R2.64+0x18], R7 ;  /* 0x0000180702000986 */ /* 0x0003e2000c101906 */
[----:B0-----:R-:W-:-:S05]  /*0d40*/  @P0 LEA R4, R5, R4, 0x18 ;  /* 0x0000000405040211 */ /* 0x001fca00078ec0ff */
[----:B------:R1:W-:Y:S02]  /*0d50*/  @P0 STS [R4], RZ ;  /* 0x000000ff04000388 */ /* 0x0003e40000000800 */
.L_x_9:
[----:B------:R-:W-:Y:S05]  /*0d60*/  BSYNC.RECONVERGENT B1 ;  /* 0x0000000000017941 */ /* 0x000fea0003800200 */
.L_x_8:
[----:B-1-3--:R-:W-:Y:S01]  /*0d70*/  MOV R0, 0x0 ;  /* 0x0000000000007802 */ /* 0x00afe20000000f00 */
[----:B------:R-:W0:Y:S01]  /*0d80*/  LDCU.64 UR4, c[0x4][0x28] ;  /* 0x01000500ff0477ac */ /* 0x000e220008000a00 */
[----:B------:R-:W-:Y:S02]  /*0d90*/  CS2R R6, SRZ ;  /* 0x0000000000067805 */ /* 0x000fe4000001ff00 */
[----:B--2---:R1:W2:Y:S01]  /*0da0*/  LDC.64 R2, c[0x4][R0] ;  /* 0x0100000000027b82 */ /* 0x0042a20000000a00 */
[----:B0-----:R-:W-:Y:S02]  /*0db0*/  IMAD.U32 R4, RZ, RZ, UR4 ;  /* 0x00000004ff047e24 */ /* 0x001fe4000f8e00ff */
[----:B-1----:R-:W-:-:S07]  /*0dc0*/  IMAD.U32 R5, RZ, RZ, UR5 ;  /* 0x00000005ff057e24 */ /* 0x002fce000f8e00ff */
[----:B------:R-:W-:-:S07]  /*0dd0*/  LEPC R20, `(.L_x_6) ;  /* 0x000000001014794e */ /* 0x000fce0000000000 */
[----:B--2---:R-:W-:Y:S05]  /*0de0*/  CALL.ABS.NOINC R2 ;  /* 0x0000000002007343 */ /* 0x004fea0003c00000 */
.L_x_6:
[----:B------:R-:W-:Y:S05]  /*0df0*/  BSYNC.RECONVERGENT B7 ;  /* 0x0000000000077941 */ /* 0x000fea0003800200 */
.L_x_3:
[----:B------:R-:W0:Y:S01]  /*0e00*/  S2UR UR5, SR_CgaCtaId ;  /* 0x00000000000579c3 */ /* 0x000e220000008800 */
[----:B------:R-:W-:Y:S02]  /*0e10*/  UMOV UR4, 0x400 ;  /* 0x0000040000047882 */ /* 0x000fe40000000000 */
[----:B0-----:R-:W-:-:S09]  /*0e20*/  ULEA UR4, UR5, UR4, 0x18 ;  /* 0x0000000405047291 */ /* 0x001fd2000f8ec0ff */
[----:B------:R-:W0:Y:S02]  /*0e30*/  LDS R0, [UR4] ;  /* 0x00000004ff007984 */ /* 0x000e240008000800 */
[----:B0-----:R-:W-:-:S13]  /*0e40*/  ISETP.NE.AND P0, PT, R0, 0x1, PT ;  /* 0x000000010000780c */ /* 0x001fda0003f05270 */
[----:B------:R-:W-:Y:S05]  /*0e50*/  @P0 BRA `(.L_x_16) ;  /* 0xfffffff000e40947 */ /* 0x000fea000383ffff */
[----:B------:R-:W-:Y:S05]  /*0e60*/  EXIT ;  /* 0x000000000000794d */ /* 0x000fea0003800000 */
.L_x_1:
[C---:B------:R-:W-:Y:S02]  /*0e70*/  LOP3.LUT R23, R3.reuse, 0x7ffffff0, RZ, 0xc0, !PT ;  /* 0x7ffffff003177812 */ /* 0x040fe400078ec0ff */
[----:B------:R-:W-:-:S07]  /*0e80*/  LOP3.LUT R24, R3, 0x3, RZ, 0xc0, !PT ;  /* 0x0000000303187812 */ /* 0x000fce00078ec0ff */
.L_x_72:
[----:B------:R-:W0:Y:S01]  /*0e90*/  S2R R17, SR_TID.X ;  /* 0x0000000000117919 */ /* 0x000e220000002100 */
[----:B------:R-:W-:Y:S01]  /*0ea0*/  MOV R8, 0x0 ;  /* 0x0000000000087802 */ /* 0x000fe20000000f00 */
[----:B------:R-:W1:Y:S01]  /*0eb0*/  LDCU.64 UR4, c[0x4][0x10] ;  /* 0x01000200ff0477ac */ /* 0x000e620008000a00 */
[----:B------:R-:W-:-:S04]  /*0ec0*/  CS2R R6, SRZ ;  /* 0x0000000000067805 */ /* 0x000fc8000001ff00 */
[----:B------:R-:W2:Y:S01]  /*0ed0*/  LDC.64 R8, c[0x4][R8] ;  /* 0x0100000008087b82 */ /* 0x000ea20000000a00 */
[----:B-1----:R-:W-:Y:S02]  /*0ee0*/  IMAD.U32 R4, RZ, RZ, UR4 ;  /* 0x00000004ff047e24 */ /* 0x002fe4000f8e00ff */
[----:B------:R-:W-:Y:S01]  /*0ef0*/  IMAD.U32 R5, RZ, RZ, UR5 ;  /* 0x00000005ff057e24 */ /* 0x000fe2000f8e00ff */
[----:B0-----:R-:W-:-:S04]  /*0f00*/  ISETP.NE.AND P0, PT, R17, RZ, PT ;  /* 0x000000ff1100720c */ /* 0x001fc80003f05270 */
[----:B------:R-:W-:-:S09]  /*0f10*/  P2R R0, PR, RZ, 0x1 ;  /* 0x00000001ff007803 */ /* 0x000fd20000000000 */
[----:B------:R-:W-:-:S07]  /*0f20*/  LEPC R20, `(.L_x_17) ;  /* 0x000000001014794e */ /* 0x000fce0000000000 */
[----:B--2---:R-:W-:Y:S05]  /*0f30*/  CALL.ABS.NOINC R8 ;  /* 0x0000000008007343 */ /* 0x004fea0003c00000 */
.L_x_17:
        /* <DEDUP_REMOVED lines=8> */
.L_x_20:
[----:B------:R-:W-:Y:S05]  /*0fc0*/  BSYNC.RELIABLE B0 ;  /* 0x0000000000007941 */ /* 0x000fea0003800100 */
.L_x_19:
[----:B------:R-:W0:Y:S01]  /*0fd0*/  S2UR UR5, SR_CgaCtaId ;  /* 0x00000000000579c3 */ /* 0x000e220000008800 */
[----:B------:R-:W-:Y:S01]  /*0fe0*/  MOV R8, 0x0 ;  /* 0x0000000000087802 */ /* 0x000fe20000000f00 */
[----:B------:R-:W1:Y:S01]  /*0ff0*/  LDCU.64 UR6, c[0x4][0x18] ;  /* 0x01000300ff0677ac */ /* 0x000e620008000a00 */
[----:B------:R-:W-:Y:S01]  /*1000*/  IMAD.MOV.U32 R0, RZ, RZ, 0x1 ;  /* 0x00000001ff007424 */ /* 0x000fe200078e00ff */
[----:B------:R-:W-:Y:S01]  /*1010*/  CS2R R6, SRZ ;  /* 0x0000000000067805 */ /* 0x000fe2000001ff00 */
[----:B------:R-:W-:-:S03]  /*1020*/  UMOV UR4, 0x400 ;  /* 0x0000040000047882 */ /* 0x000fc60000000000 */
[----:B------:R-:W2:Y:S08]  /*1030*/  LDC R16, c[0x0][0x388] ;  /* 0x0000e200ff107b82 */ /* 0x000eb00000000800 */
[----:B------:R-:W3:Y:S01]  /*1040*/  LDC.64 R8, c[0x4][R8] ;  /* 0x0100000008087b82 */ /* 0x000ee20000000a00 */
[----:B-1----:R-:W-:Y:S02]  /*1050*/  IMAD.U32 R4, RZ, RZ, UR6 ;  /* 0x00000006ff047e24 */ /* 0x002fe4000f8e00ff */
[----:B------:R-:W-:Y:S01]  /*1060*/  IMAD.U32 R5, RZ, RZ, UR7 ;  /* 0x00000007ff057e24 */ /* 0x000fe2000f8e00ff */
[----:B0-----:R-:W-:Y:S01]  /*1070*/  ULEA UR4, UR5, UR4, 0x18 ;  /* 0x0000000405047291 */ /* 0x001fe2000f8ec0ff */
[----:B--2---:R-:W-:-:S08]  /*1080*/  IMAD.IADD R19, R16, 0x1, -R17 ;  /* 0x0000000110137824 */ /* 0x004fd000078e0a11 */
[----:B------:R0:W-:Y:S01]  /*1090*/  STS [UR4], R0 ;  /* 0x00000000ff007988 */ /* 0x0001e20008000804 */
[----:B------:R-:W-:-:S04]  /*10a0*/  ISETP.GT.AND P0, PT, R19, RZ, PT ;  /* 0x000000ff1300720c */ /* 0x000fc80003f04270 */
[----:B0--3--:R-:W-:-:S09]  /*10b0*/  P2R R0, PR, RZ, 0x1 ;  /* 0x00000001ff007803 */ /* 0x009fd20000000000 */
[----:B------:R-:W-:-:S07]  /*10c0*/  LEPC R20, `(.L_x_22) ;  /* 0x000000001014794e */ /* 0x000fce0000000000 */
[----:B------:R-:W-:Y:S05]  /*10d0*/  CALL.ABS.NOINC R8 ;  /* 0x0000000008007343 */ /* 0x000fea0003c00000 */
.L_x_22:
[----:B------:R-:W-:Y:S01]  /*10e0*/  ISETP.GT.AND P6, PT, R19, RZ, PT ;  /* 0x000000ff1300720c */ /* 0x000fe20003fc4270 */
[----:B------:R-:W-:-:S12]  /*10f0*/  BSSY.RECONVERGENT B2, `(.L_x_23) ;  /* 0x00000b7000027945 */ /* 0x000fd80003800200 */
[----:B------:R-:W-:Y:S05]  /*1100*/  @!P6 BRA `(.L_x_24) ;  /* 0x0000000800d4e947 */ /* 0x000fea0003800000 */
[----:B------:R-:W-:Y:S01]  /*1110*/  IMAD.IADD R0, R17, 0x1, -R16 ;  /* 0x0000000111007824 */ /* 0x000fe200078e0a10 */
[----:B------:R-:W-:Y:S01]  /*1120*/  BSSY.RECONVERGENT B1, `(.L_x_25) ;  /* 0x0000067000017945 */ /* 0x000fe20003800200 */
[----:B------:R-:W-:Y:S02]  /*1130*/  IMAD.IADD R16, R16, 0x1, -R17 ;  /* 0x0000000110107824 */ /* 0x000fe400078e0a11 */
[----:B------:R-:W-:Y:S01]  /*1140*/  IMAD.MOV.U32 R3, RZ, RZ, RZ ;  /* 0x000000ffff037224 */ /* 0x000fe200078e00ff */
[----:B------:R-:W-:-:S13]  /*1150*/  ISETP.GT.U32.AND P0, PT, R0, -0x4, PT ;  /* 0xfffffffc0000780c */ /* 0x000fda0003f04070 */
[----:B------:R-:W-:Y:S05]  /*1160*/  @P0 BRA `(.L_x_26) ;  /* 0x0000000400880947 */ /* 0x000fea0003800000 */
[----:B------:R0:W1:Y:S01]  /*1170*/  LDS R8, [R22+0x4] ;  /* 0x0000040016087984 */ /* 0x0000620000000800 */
[----:B------:R-:W2:Y:S01]  /*1180*/  LDCU.64 UR4, c[0x0][0x380] ;  /* 0x00007000ff0477ac */ /* 0x000ea20008000a00 */
[----:B------:R-:W-:Y:S01]  /*1190*/  LOP3.LUT R3, R16, 0x7ffffffc, RZ, 0xc0, !PT ;  /* 0x7ffffffc10037812 */ /* 0x000fe200078ec0ff */
[----:B------:R-:W-:Y:S01]  /*11a0*/  BSSY.RECONVERGENT B0, `(.L_x_26) ;  /* 0x000005e000007945 */ /* 0x000fe20003800200 */
[----:B------:R-:W-:-:S03]  /*11b0*/  IMAD.MOV.U32 R0, RZ, RZ, RZ ;  /* 0x000000ffff007224 */ /* 0x000fc600078e00ff */
[----:B------:R-:W-:Y:S01]  /*11c0*/  IMAD.MOV R6, RZ, RZ, -R3 ;  /* 0x000000ffff067224 */ /* 0x000fe200078e0a03 */
[----:B--2---:R-:W-:-:S04]  /*11d0*/  UIADD3 UR4, UP0, UPT, UR4, 0x4, URZ ;  /* 0x0000000404047890 */ /* 0x004fc8000ff1e0ff */
[----:B------:R-:W-:Y:S02]  /*11e0*/  UIADD3.X UR5, UPT, UPT, URZ, UR5, URZ, UP0, !UPT ;  /* 0x00000005ff057290 */ /* 0x000fe400087fe4ff */
[----:B------:R-:W-:-:S04]  /*11f0*/  IMAD.U32 R10, RZ, RZ, UR4 ;  /* 0x00000004ff0a7e24 */ /* 0x000fc8000f8e00ff */
[----:B0-----:R-:W-:-:S07]  /*1200*/  IMAD.U32 R11, RZ, RZ, UR5 ;  /* 0x00000005ff0b7e24 */ /* 0x001fce000f8e00ff */
.L_x_31:
[C---:B------:R-:W-:Y:S01]  /*1210*/  R2UR UR4, R28.reuse ;  /* 0x000000001c0472ca */ /* 0x040fe200000e0000 */
[----:B--2---:R-:W-:Y:S01]  /*1220*/  IMAD.MOV.U32 R4, RZ, RZ, R10 ;  /* 0x000000ffff047224 */ /* 0x004fe200078e000a */
[C---:B------:R-:W-:Y:S01]  /*1230*/  R2UR UR5, R29.reuse ;  /* 0x000000001d0572ca */ /* 0x040fe200000e0000 */
[----:B------:R-:W-:Y:S01]  /*1240*/  IMAD.MOV.U32 R5, RZ, RZ, R11 ;  /* 0x000000ffff057224 */ /* 0x000fe200078e000b */
        /* <DEDUP_REMOVED lines=18> */
[----:B-1----:R-:W-:Y:S01]  /*1370*/  ISETP.NE.AND P2, PT, R8, 0x1, PT ;  /* 0x000000010800780c */ /* 0x002fe20003f45270 */
[----:B------:R-:W-:-:S12]  /*1380*/  IMAD.MOV.U32 R8, RZ, RZ, 0x1 ;  /* 0x00000001ff087424 */ /* 0x000fd800078e00ff */
[----:B--2---:R-:W-:Y:S02]  /*1390*/  @P2 IMAD.MOV.U32 R9, RZ, RZ, 0x1 ;  /* 0x00000001ff092424 */ /* 0x004fe400078e00ff */
[----:B------:R-:W-:-:S03]  /*13a0*/  @P2 IMAD.MOV.U32 R8, RZ, RZ, 0x1 ;  /* 0x00000001ff082424 */ /* 0x000fc600078e00ff */
[----:B------:R0:W-:Y:S04]  /*13b0*/  @P2 STS [R22+0x4], R9 ;  /* 0x0000040916002388 */ /* 0x0001e80000000800 */
.L_x_28:
[----:B------:R-:W-:Y:S05]  /*13c0*/  BSYNC.RECONVERGENT B3 ;  /* 0x0000000000037941 */ /* 0x000fea0003800200 */
.L_x_27:
[----:B------:R-:W-:Y:S02]  /*13d0*/  R2UR UR4, R28 ;  /* 0x000000001c0472ca */ /* 0x000fe400000e0000 */
[----:B------:R-:W-:-:S13]  /*13e0*/  R2UR UR5, R29 ;  /* 0x000000001d0572ca */ /* 0x000fda00000e0000 */
[----:B0-2---:R-:W2:Y:S01]  /*13f0*/  LDG.E R9, desc[UR4][R4.64] ;  /* 0x0000000404097981 */ /* 0x005ea2000c1e1900 */
[----:B------:R-:W-:Y:S01]  /*1400*/  @P1 IMAD.MOV.U32 R7, RZ, RZ, R10 ;  /* 0x000000ffff071224 */ /* 0x000fe200078e000a */
[----:B------:R-:W-:Y:S01]  /*1410*/  BSSY.RECONVERGENT B3, `(.L_x_29) ;  /* 0x0000015000037945 */ /* 0x000fe20003800200 */
[----:B------:R-:W-:-:S05]  /*1420*/  VIADD R6, R6, 0x4 ;  /* 0x0000000406067836 */ /* 0x000fca0000000000 */
[----:B------:R-:W-:Y:S02]  /*1430*/  ISETP.NE.AND P1, PT, R6, RZ, PT ;  /* 0x000000ff0600720c */ /* 0x000fe40003f25270 */
        /* <DEDUP_REMOVED lines=9> */
[----:B--2---:R-:W-:Y:S01]  /*14d0*/  @P2 IMAD.MOV.U32 R9, RZ, RZ, R7 ;  /* 0x000000ffff092224 */ /* 0x004fe200078e0007 */
[----:B0-----:R-:W-:-:S05]  /*14e0*/  @P2 LEA R10, R11, R10, 0x18 ;  /* 0x0000000a0b0a2211 */ /* 0x001fca00078ec0ff */
[----:B------:R3:W-:Y:S01]  /*14f0*/  @P2 STS [R10], RZ ;  /* 0x000000ff0a002388 */ /* 0x0007e20000000800 */
[----:B------:R-:W-:Y:S05]  /*1500*/  @!P0 BRA `(.L_x_30) ;  /* 0x0000000000148947 */ /* 0x000fea0003800000 */
[----:B-1----:R-:W-:Y:S01]  /*1510*/  ISETP.NE.AND P0, PT, R8, 0x1, PT ;  /* 0x000000010800780c */ /* 0x002fe20003f05270 */
[----:B------:R-:W-:-:S12]  /*1520*/  IMAD.MOV.U32 R8, RZ, RZ, 0x1 ;  /* 0x00000001ff087424 */ /* 0x000fd800078e00ff */
[----:B---3--:R-:W-:Y:S02]  /*1530*/  @P0 IMAD.MOV.U32 R7, RZ, RZ, 0x1 ;  /* 0x00000001ff070424 */ /* 0x008fe400078e00ff */
[----:B------:R-:W-:-:S03]  /*1540*/  @P0 IMAD.MOV.U32 R8, RZ, RZ, 0x1 ;  /* 0x00000001ff080424 */ /* 0x000fc600078e00ff */
[----:B------:R0:W-:Y:S04]  /*1550*/  @P0 STS [R22+0x4], R7 ;  /* 0x0000040716000388 */ /* 0x0001e80000000800 */
.L_x_30:
[----:B------:R-:W-:Y:S05]  /*1560*/  BSYNC.RECONVERGENT B3 ;  /* 0x0000000000037941 */ /* 0x000fea0003800200 */
.L_x_29:
[----:B------:R-:W-:Y:S02]  /*1570*/  R2UR UR4, R28 ;  /* 0x000000001c0472ca */ /* 0x000fe400000e0000 */
[----:B------:R-:W-:-:S13]  /*1580*/  R2UR UR5, R29 ;  /* 0x000000001d0572ca */ /* 0x000fda00000e0000 */
[----:B0--3--:R-:W2:Y:S04]  /*1590*/  LDG.E R7, desc[UR4][R4.64+0x4] ;  /* 0x0000040404077981 */ /* 0x009ea8000c1e1900 */
[----:B------:R-:W3:Y:S01]  /*15a0*/  LDG.E R12, desc[UR4][R4.64+0x8] ;  /* 0x00000804040c7981 */ /* 0x000ee2000c1e1900 */
[----:B-1----:R-:W-:Y:S01]  /*15b0*/  ISETP.NE.AND P2, PT, R8, 0x1, PT ;  /* 0x000000010800780c */ /* 0x002fe20003f45270 */
[----:B------:R-:W-:-:S12]  /*15c0*/  VIADD R0, R0, 0x4 ;  /* 0x0000000400007836 */ /* 0x000fd80000000000 */
[----:B------:R-:W-:Y:S01]  /*15d0*/  @P2 IMAD.MOV.U32 R15, RZ, RZ, 0x1 ;  /* 0x00000001ff0f2424 */ /* 0x000fe200078e00ff */
[----:B--2---:R-:W-:-:S13]  /*15e0*/  ISETP.GT.AND P0, PT, R9, R7, PT ;  /* 0x000000070900720c */ /* 0x004fda0003f04270 */
[----:B------:R-:W-:Y:S01]  /*15f0*/  @P0 R2UR UR4, R28 ;  /* 0x000000001c0402ca */ /* 0x000fe200000e0000 */
[----:B------:R-:W0:Y:S01]  /*1600*/  @P0 S2R R11, SR_CgaCtaId ;  /* 0x00000000000b0919 */ /* 0x000e220000008800 */
[----:B------:R-:W-:Y:S02]  /*1610*/  @P0 R2UR UR5, R29 ;  /* 0x000000001d0502ca */ /* 0x000fe400000e0000 */
[----:B------:R-:W-:-:S11]  /*1620*/  @P0 MOV R8, 0x400 ;  /* 0x0000040000080802 */ /* 0x000fd60000000f00 */
[----:B------:R1:W-:Y:S04]  /*1630*/  @P0 STG.E desc[UR4][R4.64], R7 ;  /* 0x0000000704000986 */ /* 0x0003e8000c101904 */
[----:B------:R2:W-:Y:S01]  /*1640*/  @P0 STG.E desc[UR4][R4.64+0x4], R9 ;  /* 0x0000040904000986 */ /* 0x0005e2000c101904 */
[----:B-1----:R-:W-:-:S05]  /*1650*/  @P0 IMAD.MOV.U32 R7, RZ, RZ, R9 ;  /* 0x000000ffff070224 */ /* 0x002fca00078e0009 */
[----:B---3--:R-:W-:Y:S02]  /*1660*/  ISETP.GT.AND P3, PT, R7, R12, PT ;  /* 0x0000000c0700720c */ /* 0x008fe40003f64270 */
[----:B0-----:R-:W-:-:S05]  /*1670*/  @P0 LEA R13, R11, R8, 0x18 ;  /* 0x000000080b0d0211 */ /* 0x001fca00078ec0ff */
[----:B------:R2:W-:Y:S01]  /*1680*/  @P0 STS [R13], RZ ;  /* 0x000000ff0d000388 */ /* 0x0005e20000000800 */
[----:B------:R-:W-:-:S03]  /*1690*/  IADD3 R10, P0, PT, R4, 0x10, RZ ;  /* 0x00000010040a7810 */ /* 0x000fc60007f1e0ff */
[----:B------:R2:W-:Y:S02]  /*16a0*/  @P2 STS [R22+0x4], R15 ;  /* 0x0000040f16002388 */ /* 0x0005e40000000800 */
[----:B------:R-:W-:Y:S01]  /*16b0*/  @P3 MOV R8, 0x400 ;  /* 0x0000040000083802 */ /* 0x000fe20000000f00 */
[----:B------:R-:W-:Y:S01]  /*16c0*/  IMAD.X R11, RZ, RZ, R5, P0 ;  /* 0x000000ffff0b7224 */ /* 0x000fe200000e0605 */
[----:B------:R-:W0:Y:S01]  /*16d0*/  @P3 S2R R17, SR_CgaCtaId ;  /* 0x0000000000113919 */ /* 0x000e220000008800 */
[C---:B------:R-:W-:Y:S02]  /*16e0*/  @P3 R2UR UR6, R28.reuse ;  /* 0x000000001c0632ca */ /* 0x040fe400000e0000 */
[C---:B------:R-:W-:Y:S02]  /*16f0*/  @P3 R2UR UR7, R29.reuse ;  /* 0x000000001d0732ca */ /* 0x040fe400000e0000 */
[----:B------:R-:W-:Y:S02]  /*1700*/  @P3 R2UR UR8, R28 ;  /* 0x000000001c0832ca */ /* 0x000fe400000e0000 */
[----:B------:R-:W-:-:S09]  /*1710*/  @P3 R2UR UR9, R29 ;  /* 0x000000001d0932ca */ /* 0x000fd200000e0000 */
[----:B------:R2:W-:Y:S04]  /*1720*/  @P3 STG.E desc[UR6][R4.64+0x4], R12 ;  /* 0x0000040c04003986 */ /* 0x0005e8000c101906 */
[----:B------:R2:W-:Y:S01]  /*1730*/  @P3 STG.E desc[UR8][R4.64+0x8], R7 ;  /* 0x0000080704003986 */ /* 0x0005e2000c101908 */
[----:B0-----:R-:W-:Y:S01]  /*1740*/  @P3 LEA R17, R17, R8, 0x18 ;  /* 0x0000000811113211 */ /* 0x001fe200078ec0ff */
[----:B------:R-:W-:-:S04]  /*1750*/  IMAD.MOV.U32 R8, RZ, RZ, 0x1 ;  /* 0x00000001ff087424 */ /* 0x000fc800078e00ff */
[----:B------:R2:W-:Y:S01]  /*1760*/  @P3 STS [R17], RZ ;  /* 0x000000ff11003388 */ /* 0x0005e20000000800 */
[----:B------:R-:W-:Y:S05]  /*1770*/  @P1 BRA `(.L_x_31) ;  /* 0xfffffff800a41947 */ /* 0x000fea000383ffff */
[----:B------:R-:W-:Y:S05]  /*1780*/  BSYNC.RECONVERGENT B0 ;  /* 0x0000000000007941 */ /* 0x000fea0003800200 */
.L_x_26:
[----:B------:R-:W-:Y:S05]  /*1790*/  BSYNC.RECONVERGENT B1 ;  /* 0x0000000000017941 */ /* 0x000fea0003800200 */
.L_x_25:
[----:B------:R-:W-:-:S04]  /*17a0*/  LOP3.LUT R16, R16, 0x3, RZ, 0xc0, !PT ;  /* 0x0000000310107812 */ /* 0x000fc800078ec0ff */
[----:B------:R-:W-:-:S13]  /*17b0*/  ISETP.NE.AND P0, PT, R16, RZ, PT ;  /* 0x000000ff1000720c */ /* 0x000fda0003f05270 */
[----:B------:R-:W-:Y:S05]  /*17c0*/  @!P0 BRA `(.L_x_24) ;  /* 0x0000000400248947 */ /* 0x000fea0003800000 */
[----:B--2---:R-:W0:Y:S01]  /*17d0*/  LDC.64 R4, c[0x0][0x380] ;  /* 0x0000e000ff047b82 */ /* 0x004e220000000a00 */
[C---:B------:R-:W-:Y:S02]  /*17e0*/  R2UR UR4, R28.reuse ;  /* 0x000000001c0472ca */ /* 0x040fe400000e0000 */
[C---:B------:R-:W-:Y:S02]  /*17f0*/  R2UR UR5, R29.reuse ;  /* 0x000000001d0572ca */ /* 0x040fe400000e0000 */
[----:B------:R-:W-:Y:S02]  /*1800*/  R2UR UR6, R28 ;  /* 0x000000001c0672ca */ /* 0x000fe400000e0000 */
[----:B------:R-:W-:Y:S01]  /*1810*/  R2UR UR7, R29 ;  /* 0x000000001d0772ca */ /* 0x000fe200000e0000 */
[----:B0-----:R-:W-:-:S08]  /*1820*/  IMAD.WIDE.U32 R4, R3, 0x4, R4 ;  /* 0x0000000403047825 */ /* 0x001fd000078e0004 */
[----:B------:R-:W2:Y:S04]  /*1830*/  LDG.E R0, desc[UR4][R4.64+-0x4] ;  /* 0xfffffc0404007981 */ /* 0x000ea8000c1e1900 */
[----:B------:R-:W2:Y:S01]  /*1840*/  LDG.E R7, desc[UR6][R4.64] ;  /* 0x0000000604077981 */ /* 0x000ea2000c1e1900 */
[----:B------:R-:W-:Y:S01]  /*1850*/  ISETP.GE.U32.AND P1, PT, R3, 0x2, PT ;  /* 0x000000020300780c */ /* 0x000fe20003f26070 */
[----:B------:R-:W-:Y:S01]  /*1860*/  BSSY.RECONVERGENT B0, `(.L_x_32) ;  /* 0x0000012000007945 */ /* 0x000fe20003800200 */
[----:B------:R-:W-:Y:S02]  /*1870*/  ISETP.NE.AND P2, PT, R16, 0x1, PT ;  /* 0x000000011000780c */ /* 0x000fe40003f45270 */
        /* <DEDUP_REMOVED lines=12> */
[----:B-1----:R-:W0:Y:S02]  /*1940*/  LDS R6, [R22+0x4] ;  /* 0x0000040016067984 */ /* 0x002e240000000800 */
[----:B0-----:R-:W-:-:S13]  /*1950*/  ISETP.NE.AND P1, PT, R6, 0x1, PT ;  /* 0x000000010600780c */ /* 0x001fda0003f25270 */
[----:B------:R-:W-:-:S05]  /*1960*/  @P1 IMAD.MOV.U32 R9, RZ, RZ, 0x1 ;  /* 0x00000001ff091424 */ /* 0x000fca00078e00ff */
[----:B------:R0:W-:Y:S02]  /*1970*/  @P1 STS [R22+0x4], R9 ;  /* 0x0000040916001388 */ /* 0x0001e40000000800 */
.L_x_33:
[----:B------:R-:W-:Y:S05]  /*1980*/  BSYNC.RECONVERGENT B0 ;  /* 0x0000000000007941 */ /* 0x000fea0003800200 */
.L_x_32:
[----:B-1----:R-:W-:Y:S01]  /*1990*/  @P0 IMAD.MOV.U32 R7, RZ, RZ, R0 ;  /* 0x000000ffff070224 */ /* 0x002fe200078e0000 */
[----:B------:R-:W-:Y:S06]  /*19a0*/  @!P2 BRA `(.L_x_24) ;  /* 0x0000000000aca947 */ /* 0x000fec0003800000 */
[----:B------:R-:W-:Y:S02]  /*19b0*/  R2UR UR4, R28 ;  /* 0x000000001c0472ca */ /* 0x000fe400000e0000 */
[----:B------:R-:W-:-:S13]  /*19c0*/  R2UR UR5, R29 ;  /* 0x000000001d0572ca */ /* 0x000fda00000e0000 */
[----:B0-----:R-:W2:Y:S01]  /*19d0*/  LDG.E R9, desc[UR4][R4.64+0x4] ;  /* 0x0000040404097981 */ /* 0x001ea2000c1e1900 */
[----:B------:R-:W-:Y:S01]  /*19e0*/  ISETP.NE.AND P1, PT, R3, RZ, PT ;  /* 0x000000ff0300720c */ /* 0x000fe20003f25270 */
        /* <DEDUP_REMOVED lines=18> */
.L_x_35:
[----:B------:R-:W-:Y:S05]  /*1b10*/  BSYNC.RECONVERGENT B0 ;  /* 0x0000000000007941 */ /* 0x000fea0003800200 */
.L_x_34:
[----:B-1----:R-:W-:Y:S01]  /*1b20*/  @P0 IMAD.MOV.U32 R9, RZ, RZ, R7 ;  /* 0x000000ffff090224 */ /* 0x002fe200078e0007 */
[----:B------:R-:W-:Y:S06]  /*1b30*/  @!P2 BRA `(.L_x_24) ;  /* 0x000000000048a947 */ /* 0x000fec0003800000 */
[----:B------:R-:W-:Y:S02]  /*1b40*/  R2UR UR4, R28 ;  /* 0x000000001c0472ca */ /* 0x000fe400000e0000 */
[----:B------:R-:W-:-:S13]  /*1b50*/  R2UR UR5, R29 ;  /* 0x000000001d0572ca */ /* 0x000fda00000e0000 */
[----:B0-----:R-:W2:Y:S02]  /*1b60*/  LDG.E R3, desc[UR4][R4.64+0x8] ;  /* 0x0000080404037981 */ /* 0x001ea4000c1e1900 */
[----:B--2---:R-:W-:-:S13]  /*1b70*/  ISETP.GT.AND P0, PT, R9, R3, PT ;  /* 0x000000030900720c */ /* 0x004fda0003f04270 */
[----:B------:R-:W0:Y:S01]  /*1b80*/  @P0 S2R R7, SR_CgaCtaId ;  /* 0x0000000000070919 */ /* 0x000e220000008800 */
[----:B------:R-:W-:Y:S02]  /*1b90*/  @P0 MOV R0, 0x400 ;  /* 0x0000040000000802 */ /* 0x000fe40000000f00 */
[C---:B------:R-:W-:Y:S02]  /*1ba0*/  @P0 R2UR UR4, R28.reuse ;  /* 0x000000001c0402ca */ /* 0x040fe400000e0000 */
[C---:B------:R-:W-:Y:S02]  /*1bb0*/  @P0 R2UR UR5, R29.reuse ;  /* 0x000000001d0502ca */ /* 0x040fe400000e0000 */
[----:B------:R-:W-:Y:S02]  /*1bc0*/  @P0 R2UR UR6, R28 ;  /* 0x000000001c0602ca */ /* 0x000fe400000e0000 */
[----:B------:R-:W-:-:S09]  /*1bd0*/  @P0 R2UR UR7, R29 ;  /* 0x000000001d0702ca */ /* 0x000fd200000e0000 */
[----:B------:R-:W-:Y:S04]  /*1be0*/  @P0 STG.E desc[UR4][R4.64+0x4], R3 ;  /* 0x0000040304000986 */ /* 0x000fe8000c101904 */
[----:B------:R-:W-:Y:S01]  /*1bf0*/  @P0 STG.E desc[UR6][R4.64+0x8], R9 ;  /* 0x0000080904000986 */ /* 0x000fe2000c101906 */
[----:B0-----:R-:W-:-:S05]  /*1c00*/  @P0 LEA R7, R7, R0, 0x18 ;  /* 0x0000000007070211 */ /* 0x001fca00078ec0ff */
[----:B------:R-:W-:Y:S04]  /*1c10*/  @P0 STS [R7], RZ ;  /* 0x000000ff07000388 */ /* 0x000fe80000000800 */
[----:B------:R-:W0:Y:S02]  /*1c20*/  LDS R0, [R22+0x4] ;  /* 0x0000040016007984 */ /* 0x000e240000000800 */
[----:B0-----:R-:W-:-:S13]  /*1c30*/  ISETP.NE.AND P1, PT, R0, 0x1, PT ;  /* 0x000000010000780c */ /* 0x001fda0003f25270 */
[----:B------:R-:W-:-:S05]  /*1c40*/  @P1 IMAD.MOV.U32 R11, RZ, RZ, 0x1 ;  /* 0x00000001ff0b1424 */ /* 0x000fca00078e00ff */
[----:B------:R1:W-:Y:S02]  /*1c50*/  @P1 STS [R22+0x4], R11 ;  /* 0x0000040b16001388 */ /* 0x0003e40000000800 */
.L_x_24:
[----:B------:R-:W-:Y:S05]  /*1c60*/  BSYNC.RECONVERGENT B2 ;  /* 0x0000000000027941 */ /* 0x000fea0003800200 */
.L_x_23:
[----:B------:R-:W3:Y:S01]  /*1c70*/  LDCU UR4, c[0x0][0x388] ;  /* 0x00007100ff0477ac */ /* 0x000ee20008000800 */
[----:B------:R-:W-:Y:S01]  /*1c80*/  IMAD.MOV.U32 R25, RZ, RZ, RZ ;  /* 0x000000ffff197224 */ /* 0x000fe200078e00ff */
[----:B---3--:R-:W-:-:S09]  /*1c90*/  UISETP.GE.U32.AND UP0, UPT, UR4, 0x10, UPT ;  /* 0x000000100400788c */ /* 0x008fd2000bf06070 */
[----:B------:R-:W-:Y:S05]  /*1ca0*/  BRA.U !UP0, `(.L_x_36) ;  /* 0x0000000d08347547 */ /* 0x000fea000b800000 */
[----:B------:R-:W-:Y:S01]  /*1cb0*/  BSSY.RECONVERGENT B6, `(.L_x_37) ;  /* 0x00000cb000067945 */ /* 0x000fe20003800200 */
[----:B------:R-:W-:-:S07]  /*1cc0*/  IMAD.MOV.U32 R16, RZ, RZ, RZ ;  /* 0x000000ffff107224 */ /* 0x000fce00078e00ff */
.L_x_54:
[----:B------:R-:W3:Y:S01]  /*1cd0*/  LDC.64 R26, c[0x0][0x380] ;  /* 0x0000e000ff1a7b82 */ /* 0x000ee20000000a00 */
[----:B------:R-:W-:Y:S02]  /*1ce0*/  R2UR UR4, R28 ;  /* 0x000000001c0472ca */ /* 0x000fe400000e0000 */
[----:B------:R-:W-:Y:S01]  /*1cf0*/  R2UR UR5, R29 ;  /* 0x000000001d0572ca */ /* 0x000fe200000e0000 */
[----:B---3--:R-:W-:-:S12]  /*1d00*/  IMAD.WIDE.U32 R26, R16, 0x4, R26 ;  /* 0x00000004101a7825 */ /* 0x008fd800078e001a */
[----:B------:R-:W3:Y:S01]  /*1d10*/  LDG.E R0, desc[UR4][R26.64] ;  /* 0x000000041a007981 */ /* 0x000ee2000c1e1900 */
[----:B------:R-:W-:Y:S01]  /*1d20*/  MOV R8, 0x0 ;  /* 0x0000000000087802 */ /* 0x000fe20000000f00 */
[----:B------:R-:W4:Y:S01]  /*1d30*/  LDCU.64 UR4, c[0x4][0x20] ;  /* 0x01000400ff0477ac */ /* 0x000f220008000a00 */
[----:B------:R-:W-:Y:S02]  /*1d40*/  VIADD R16, R16, 0x10 ;  /* 0x0000001010107836 */ /* 0x000fe40000000000 */
[----:B------:R-:W-:Y:S02]  /*1d50*/  IMAD.MOV.U32 R6, RZ, RZ, R18 ;  /* 0x000000ffff067224 */ /* 0x000fe400078e0012 */
[----:B0-2---:R-:W0:Y:S01]  /*1d60*/  LDC.64 R8, c[0x4][R8] ;  /* 0x0100000008087b82 */ /* 0x005e220000000a00 */
[----:B------:R-:W-:Y:S01]  /*1d70*/  ISETP.NE.AND P0, PT, R16, R23, PT ;  /* 0x000000171000720c */ /* 0x000fe20003f05270 */
[----:B------:R-:W-:-:S03]  /*1d80*/  IMAD.MOV.U32 R7, RZ, RZ, R2 ;  /* 0x000000ffff077224 */ /* 0x000fc600078e0002 */
[----:B------:R-:W-:Y:S01]  /*1d90*/  P2R R19, PR, RZ, 0x1 ;  /* 0x00000001ff137803 */ /* 0x000fe20000000000 */
[----:B----4-:R-:W-:Y:S02]  /*1da0*/  IMAD.U32 R4, RZ, RZ, UR4 ;  /* 0x00000004ff047e24 */ /* 0x010fe4000f8e00ff */
[----:B------:R-:W-:Y:S01]  /*1db0*/  IMAD.U32 R5, RZ, RZ, UR5 ;  /* 0x00000005ff057e24 */ /* 0x000fe2000f8e00ff */
[----:B0--3--:R2:W-:Y:S06]  /*1dc0*/  STL [R1], R0 ;  /* 0x0000000001007387 */ /* 0x0095ec0000100800 */
[----:B------:R-:W-:-:S07]  /*1dd0*/  LEPC R20, `(.L_x_38) ;  /* 0x000000001014794e */ /* 0x000fce0000000000 */
[----:B-12---:R-:W-:Y:S05]  /*1de0*/  CALL.ABS.NOINC R8 ;  /* 0x0000000008007343 */ /* 0x006fea0003c00000 */
.L_x_38:
[----:B------:R-:W-:Y:S02]  /*1df0*/  R2UR UR4, R28 ;  /* 0x000000001c0472ca */ /* 0x000fe400000e0000 */
[----:B------:R-:W-:-:S13]  /*1e00*/  R2UR UR5, R29 ;  /* 0x000000001d0572ca */ /* 0x000fda00000e0000 */
[----:B------:R-:W2:Y:S01]  /*1e10*/  LDG.E R0, desc[UR4][R26.64+0x4] ;  /* 0x000004041a007981 */ /* 0x000ea2000c1e1900 */
[----:B------:R-:W-:Y:S01]  /*1e20*/  MOV R17, 0x0 ;  /* 0x0000000000117802 */ /* 0x000fe20000000f00 */
[----:B------:R-:W0:Y:S01]  /*1e30*/  LDCU.64 UR4, c[0x4][0x20] ;  /* 0x01000400ff0477ac */ /* 0x000e220008000a00 */
[----:B------:R-:W-:Y:S02]  /*1e40*/  IMAD.MOV.U32 R6, RZ, RZ, R18 ;  /* 0x000000ffff067224 */ /* 0x000fe400078e0012 */
[----:B------:R1:W3:Y:S01]  /*1e50*/  LDC.64 R8, c[0x4][R17] ;  /* 0x0100000011087b82 */ /* 0x0002e20000000a00 */
[----:B------:R-:W-:Y:S02]  /*1e60*/  IMAD.MOV.U32 R7, RZ, RZ, R2 ;  /* 0x000000ffff077224 */ /* 0x000fe400078e0002 */
[----:B0-----:R-:W-:Y:S02]  /*1e70*/  IMAD.U32 R4, RZ, RZ, UR4 ;  /* 0x00000004ff047e24 */ /* 0x001fe4000f8e00ff */
[----:B------:R-:W-:Y:S01]  /*1e80*/  IMAD.U32 R5, RZ, RZ, UR5 ;  /* 0x00000005ff057e24 */ /* 0x000fe2000f8e00ff */
[----:B--23--:R1:W-:Y:S06]  /*1e90*/  STL [R1], R0 ;  /* 0x0000000001007387 */ /* 0x00c3ec0000100800 */
[----:B------:R-:W-:-:S07]  /*1ea0*/  LEPC R20, `(.L_x_39) ;  /* 0x000000001014794e */ /* 0x000fce0000000000 */
[----:B-1----:R-:W-:Y:S05]  /*1eb0*/  CALL.ABS.NOINC R8 ;  /* 0x0000000008007343 */ /* 0x002fea0003c00000 */
.L_x_39:
[----:B------:R-:W-:Y:S02]  /*1ec0*/  R2UR UR4, R28 ;  /* 0x000000001c0472ca */ /* 0x000fe400000e0000 */
[----:B------:R-:W-:-:S13]  /*1ed0*/  R2UR UR5, R29 ;  /* 0x000000001d0572ca */ /* 0x000fda00000e0000 */
[----:B------:R-:W2:Y:S01]  /*1ee0*/  LDG.E R0, desc[UR4][R26.64+0x8] ;  /* 0x000008041a007981 */ /* 0x000ea2000c1e1900 */
[----:B------:R0:W1:Y:S01]  /*1ef0*/  LDC.64 R8, c[0x4][R17] ;  /* 0x0100000011087b82 */ /* 0x0000620000000a00 */
[----:B------:R-:W3:Y:S01]  /*1f00*/  LDCU.64 UR4, c[0x4][0x20] ;  /* 0x01000400ff0477ac */ /* 0x000ee20008000a00 */
[----:B------:R-:W-:Y:S02]  /*1f10*/  IMAD.MOV.U32 R6, RZ, RZ, R18 ;  /* 0x000000ffff067224 */ /* 0x000fe400078e0012 */
[----:B------:R-:W-:Y:S02]  /*1f20*/  IMAD.MOV.U32 R7, RZ, RZ, R2 ;  /* 0x000000ffff077224 */ /* 0x000fe400078e0002 */
[----:B---3--:R-:W-:Y:S02]  /*1f30*/  IMAD.U32 R4, RZ, RZ, UR4 ;  /* 0x00000004ff047e24 */ /* 0x008fe4000f8e00ff */
[----:B------:R-:W-:Y:S01]  /*1f40*/  IMAD.U32 R5, RZ, RZ, UR5 ;  /* 0x00000005ff057e24 */ /* 0x000fe2000f8e00ff */
[----:B-12---:R0:W-:Y:S06]  /*1f50*/  STL [R1], R0 ;  /* 0x0000000001007387 */ /* 0x0061ec0000100800 */
[----:B------:R-:W-:-:S07]  /*1f60*/  LEPC R20, `(.L_x_40) ;  /* 0x000000001014794e */ /* 0x000fce0000000000 */
[----:B0-----:R-:W-:Y:S05]  /*1f70*/  CALL.ABS.NOINC R8 ;  /* 0x0000000008007343 */ /* 0x001fea0003c00000 */
.L_x_40:
        /* <DEDUP_REMOVED lines=12> */
.L_x_41:
        /* <DEDUP_REMOVED lines=12> */
.L_x_42:
        /* <DEDUP_REMOVED lines=12> */
.L_x_43:
        /* <DEDUP_REMOVED lines=12> */
.L_x_44:
        /* <DEDUP_REMOVED lines=12> */
.L_x_45:
        /* <DEDUP_REMOVED lines=12> */
.L_x_46:
        /* <DEDUP_REMOVED lines=12> */
.L_x_47:
        /* <DEDUP_REMOVED lines=12> */
.L_x_48:
        /* <DEDUP_REMOVED lines=12> */
.L_x_49:
        /* <DEDUP_REMOVED lines=12> */
.L_x_50:
        /* <DEDUP_REMOVED lines=12> */
.L_x_51:
        /* <DEDUP_REMOVED lines=12> */
.L_x_52:
        /* <DEDUP_REMOVED lines=12> */
.L_x_53:
[----:B------:R-:W-:-:S13]  /*2940*/  ISETP.NE.AND P6, PT, R19, RZ, PT ;  /* 0x000000ff1300720c */ /* 0x000fda0003fc5270 */
[----:B------:R-:W-:Y:S05]  /*2950*/  @P6 BRA `(.L_x_54) ;  /* 0xfffffff000dc6947 */ /* 0x000fea000383ffff */
[----:B------:R-:W-:Y:S05]  /*2960*/  BSYNC.RECONVERGENT B6 ;  /* 0x0000000000067941 */ /* 0x000fea0003800200 */
.L_x_37:
[----:B------:R-:W-:-:S07]  /*2970*/  IMAD.MOV.U32 R25, RZ, RZ, R23 ;  /* 0x000000ffff197224 */ /* 0x000fce00078e0017 */
.L_x_36:
[----:B------:R-:W3:Y:S02]  /*2980*/  LDC R26, c[0x0][0x388] ;  /* 0x0000e200ff1a7b82 */ /* 0x000ee40000000800 */
[----:B---3--:R-:W-:-:S04]  /*2990*/  LOP3.LUT R0, R26, 0xf, RZ, 0xc0, !PT ;  /* 0x0000000f1a007812 */ /* 0x008fc800078ec0ff */
[----:B------:R-:W-:-:S13]  /*29a0*/  ISETP.NE.AND P0, PT, R0, RZ, PT ;  /* 0x000000ff0000720c */ /* 0x000fda0003f05270 */
[----:B------:R-:W-:Y:S05]  /*29b0*/  @!P0 BRA `(.L_x_55) ;  /* 0x0000000c00548947 */ /* 0x000fea0003800000 */
[----:B------:R-:W-:-:S05]  /*29c0*/  VIADD R0, R0, 0xffffffff ;  /* 0xffffffff00007836 */ /* 0x000fca0000000000 */
[----:B------:R-:W-:-:S13]  /*29d0*/  ISETP.GE.U32.AND P0, PT, R0, 0x7, PT ;  /* 0x000000070000780c */ /* 0x000fda0003f06070 */
[----:B------:R-:W-:Y:S05]  /*29e0*/  @!P0 BRA `(.L_x_56) ;  /* 0x0000000400948947 */ /* 0x000fea0003800000 */
[----:B--2---:R-:W2:Y:S01]  /*29f0*/  LDC.64 R16, c[0x0][0x380] ;  /* 0x0000e000ff107b82 */ /* 0x004ea20000000a00 */
[----:B------:R-:W-:Y:S02]  /*2a00*/  R2UR UR4, R28 ;  /* 0x000000001c0472ca */ /* 0x000fe400000e0000 */
[----:B------:R-:W-:Y:S01]  /*2a10*/  R2UR UR5, R29 ;  /* 0x000000001d0572ca */ /* 0x000fe200000e0000 */
[----:B--2---:R-:W-:-:S12]  /*2a20*/  IMAD.WIDE.U32 R16, R25, 0x4, R16 ;  /* 0x0000000419107825 */ /* 0x004fd800078e0010 */
[----:B------:R-:W2:Y:S01]  /*2a30*/  LDG.E R0, desc[UR4][R16.64] ;  /* 0x0000000410007981 */ /* 0x000ea2000c1e1900 */
[----:B------:R-:W-:Y:S01]  /*2a40*/  MOV R8, 0x0 ;  /* 0x0000000000087802 */ /* 0x000fe20000000f00 */
[----:B------:R-:W3:Y:S01]  /*2a50*/  LDCU.64 UR4, c[0x4][0x20] ;  /* 0x01000400ff0477ac */ /* 0x000ee20008000a00 */
[----:B------:R-:W-:Y:S02]  /*2a60*/  IMAD.MOV.U32 R6, RZ, RZ, R18 ;  /* 0x000000ffff067224 */ /* 0x000fe400078e0012 */
[----:B------:R-:W-:Y:S02]  /*2a70*/  IMAD.MOV.U32 R7, RZ, RZ, R2 ;  /* 0x000000ffff077224 */ /* 0x000fe400078e0002 */
[----:B0-----:R-:W0:Y:S01]  /*2a80*/  LDC.64 R8, c[0x4][R8] ;  /* 0x0100000008087b82 */ /* 0x001e220000000a00 */
[----:B---3--:R-:W-:Y:S02]  /*2a90*/  IMAD.U32 R4, RZ, RZ, UR4 ;  /* 0x00000004ff047e24 */ /* 0x008fe4000f8e00ff */
[----:B------:R-:W-:Y:S01]  /*2aa0*/  IMAD.U32 R5, RZ, RZ, UR5 ;  /* 0x00000005ff057e24 */ /* 0x000fe2000f8e00ff */
[----:B0-2---:R2:W-:Y:S06]  /*2ab0*/  STL [R1], R0 ;  /* 0x0000000001007387 */ /* 0x0055ec0000100800 */
[----:B------:R-:W-:-:S07]  /*2ac0*/  LEPC R20, `(.L_x_57) ;  /* 0x000000001014794e */ /* 0x000fce0000000000 */
[----:B-12---:R-:W-:Y:S05]  /*2ad0*/  CALL.ABS.NOINC R8 ;  /* 0x0000000008007343 */ /* 0x006fea0003c00000 */
.L_x_57:
        /* <DEDUP_REMOVED lines=13> */
.L_x_58:
        /* <DEDUP_REMOVED lines=12> */
.L_x_59:
        /* <DEDUP_REMOVED lines=12> */
.L_x_60:
        /* <DEDUP_REMOVED lines=12> */
.L_x_61:
        /* <DEDUP_REMOVED lines=12> */
.L_x_62:
        /* <DEDUP_REMOVED lines=12> */
.L_x_63:
        /* <DEDUP_REMOVED lines=12> */
.L_x_64:
[----:B------:R-:W-:-:S07]  /*3030*/  VIADD R25, R25, 0x8 ;  /* 0x0000000819197836 */ /* 0x000fce0000000000 */
.L_x_56:
[----:B------:R-:W-:-:S04]  /*3040*/  LOP3.LUT R26, R26, 0x7, RZ, 0xc0, !PT ;  /* 0x000000071a1a7812 */ /* 0x000fc800078ec0ff */
        /* <DEDUP_REMOVED lines=20> */
.L_x_66:
        /* <DEDUP_REMOVED lines=13> */
.L_x_67:
        /* <DEDUP_REMOVED lines=12> */
.L_x_68:
        /* <DEDUP_REMOVED lines=12> */
.L_x_69:
[----:B------:R-:W-:-:S07]  /*33e0*/  VIADD R25, R25, 0x4 ;  /* 0x0000000419197836 */ /* 0x000fce0000000000 */
.L_x_65:
[----:B------:R-:W-:-:S13]  /*33f0*/  ISETP.NE.AND P0, PT, R24, RZ, PT ;  /* 0x000000ff1800720c */ /* 0x000fda0003f05270 */
        /* <DEDUP_REMOVED lines=8> */
[----:B------:R-:W-:Y:S01]  /*3480*/  ISETP.NE.AND P0, PT, R24, 0x1, PT ;  /* 0x000000011800780c */ /* 0x000fe20003f05270 */
[----:B------:R-:W-:Y:S02]  /*3490*/  IMAD.MOV.U32 R6, RZ, RZ, R18 ;  /* 0x000000ffff067224 */ /* 0x000fe400078e0012 */
[----:B------:R-:W-:Y:S01]  /*34a0*/  IMAD.MOV.U32 R7, RZ, RZ, R2 ;  /* 0x000000ffff077224 */ /* 0x000fe200078e0002 */
[----:B0-----:R-:W0:Y:S01]  /*34b0*/  LDC.64 R8, c[0x4][R8] ;  /* 0x0100000008087b82 */ /* 0x001e220000000a00 */
[----:B---3--:R-:W-:Y:S02]  /*34c0*/  IMAD.U32 R4, RZ, RZ, UR4 ;  /* 0x00000004ff047e24 */ /* 0x008fe4000f8e00ff */
[----:B------:R-:W-:Y:S01]  /*34d0*/  IMAD.U32 R5, RZ, RZ, UR5 ;  /* 0x00000005ff057e24 */ /* 0x000fe2000f8e00ff */
[----:B--2---:R2:W-:Y:S02]  /*34e0*/  STL [R1], R0 ;  /* 0x0000000001007387 */ /* 0x0045e40000100800 */
[----:B0-2---:R-:W-:-:S07]  /*34f0*/  P2R R0, PR, RZ, 0x1 ;  /* 0x00000001ff007803 */ /* 0x005fce0000000000 */
[----:B------:R-:W-:-:S07]  /*3500*/  LEPC R20, `(.L_x_70) ;  /* 0x000000001014794e */ /* 0x000fce0000000000 */
[----:B-1----:R-:W-:Y:S05]  /*3510*/  CALL.ABS.NOINC R8 ;  /* 0x0000000008007343 */ /* 0x002fea0003c00000 */
.L_x_70:
[----:B------:R-:W-:-:S13]  /*3520*/  ISETP.NE.AND P6, PT, R24, 0x1, PT ;  /* 0x000000011800780c */ /* 0x000fda0003fc5270 */
[----:B------:R-:W-:Y:S05]  /*3530*/  @!P6 BRA `(.L_x_55) ;  /* 0x000000000074e947 */ /* 0x000fea0003800000 */
[----:B------:R-:W-:Y:S02]  /*3540*/  R2UR UR4, R28 ;  /* 0x000000001c0472ca */ /* 0x000fe400000e0000 */
[----:B------:R-:W-:-:S13]  /*3550*/  R2UR UR5, R29 ;  /* 0x000000001d0572ca */ /* 0x000fda00000e0000 */
[----:B------:R-:W2:Y:S01]  /*3560*/  LDG.E R0, desc[UR4][R16.64+0x4] ;  /* 0x0000040410007981 */ /* 0x000ea2000c1e1900 */
[----:B------:R-:W-:Y:S01]  /*3570*/  MOV R19, 0x0 ;  /* 0x0000000000137802 */ /* 0x000fe20000000f00 */
[----:B------:R-:W0:Y:S01]  /*3580*/  LDCU.64 UR4, c[0x4][0x20] ;  /* 0x01000400ff0477ac */ /* 0x000e220008000a00 */
[----:B------:R-:W-:Y:S01]  /*3590*/  ISETP.NE.AND P0, PT, R24, 0x2, PT ;  /* 0x000000021800780c */ /* 0x000fe20003f05270 */
[----:B------:R-:W-:Y:S01]  /*35a0*/  IMAD.MOV.U32 R6, RZ, RZ, R18 ;  /* 0x000000ffff067224 */ /* 0x000fe200078e0012 */
[----:B------:R1:W3:Y:S01]  /*35b0*/  LDC.64 R8, c[0x4][R19] ;  /* 0x0100000013087b82 */ /* 0x0002e20000000a00 */
[----:B------:R-:W-:Y:S02]  /*35c0*/  IMAD.MOV.U32 R7, RZ, RZ, R2 ;  /* 0x000000ffff077224 */ /* 0x000fe400078e0002 */
[----:B0-----:R-:W-:Y:S02]  /*35d0*/  IMAD.U32 R4, RZ, RZ, UR4 ;  /* 0x00000004ff047e24 */ /* 0x001fe4000f8e00ff */
[----:B------:R-:W-:Y:S01]  /*35e0*/  IMAD.U32 R5, RZ, RZ, UR5 ;  /* 0x00000005ff057e24 */ /* 0x000fe2000f8e00ff */
[----:B--2---:R0:W-:Y:S02]  /*35f0*/  STL [R1], R0 ;  /* 0x0000000001007387 */ /* 0x0041e40000100800 */
[----:B01-3--:R-:W-:-:S07]  /*3600*/  P2R R0, PR, RZ, 0x1 ;  /* 0x00000001ff007803 */ /* 0x00bfce0000000000 */
[----:B------:R-:W-:-:S07]  /*3610*/  LEPC R20, `(.L_x_71) ;  /* 0x000000001014794e */ /* 0x000fce0000000000 */
[----:B------:R-:W-:Y:S05]  /*3620*/  CALL.ABS.NOINC R8 ;  /* 0x0000000008007343 */ /* 0x000fea0003c00000 */
.L_x_71:
[----:B------:R-:W-:-:S13]  /*3630*/  ISETP.NE.AND P6, PT, R24, 0x2, PT ;  /* 0x000000021800780c */ /* 0x000fda0003fc5270 */
[----:B------:R-:W-:Y:S05]  /*3640*/  @!P6 BRA `(.L_x_55) ;  /* 0x000000000030e947 */ /* 0x000fea0003800000 */
        /* <DEDUP_REMOVED lines=12> */
.L_x_55:
[----:B------:R-:W-:Y:S01]  /*3710*/  MOV R0, 0x0 ;  /* 0x0000000000007802 */ /* 0x000fe20000000f00 */
[----:B------:R-:W3:Y:S01]  /*3720*/  LDCU.64 UR4, c[0x4][0x28] ;  /* 0x01000500ff0477ac */ /* 0x000ee20008000a00 */
[----:B--2---:R-:W-:Y:S02]  /*3730*/  CS2R R6, SRZ ;  /* 0x0000000000067805 */ /* 0x004fe4000001ff00 */
[----:B0-----:R0:W2:Y:S01]  /*3740*/  LDC.64 R8, c[0x4][R0] ;  /* 0x0100000000087b82 */ /* 0x0010a20000000a00 */
[----:B---3--:R-:W-:Y:S02]  /*3750*/  IMAD.U32 R4, RZ, RZ, UR4 ;  /* 0x00000004ff047e24 */ /* 0x008fe4000f8e00ff */
[----:B0-----:R-:W-:-:S07]  /*3760*/  IMAD.U32 R5, RZ, RZ, UR5 ;  /* 0x00000005ff057e24 */ /* 0x001fce000f8e00ff */
[----:B------:R-:W-:-:S07]  /*3770*/  LEPC R20, `(.L_x_21) ;  /* 0x000000001014794e */ /* 0x000fce0000000000 */
[----:B-12---:R-:W-:Y:S05]  /*3780*/  CALL.ABS.NOINC R8 ;  /* 0x0000000008007343 */ /* 0x006fea0003c00000 */
.L_x_21:
[----:B------:R-:W-:Y:S05]  /*3790*/  BSYNC.RECONVERGENT B7 ;  /* 0x0000000000077941 */ /* 0x000fea0003800200 */
.L_x_18:
[----:B------:R-:W0:Y:S01]  /*37a0*/  S2UR UR5, SR_CgaCtaId ;  /* 0x00000000000579c3 */ /* 0x000e220000008800 */
[----:B------:R-:W-:Y:S02]  /*37b0*/  UMOV UR4, 0x400 ;  /* 0x0000040000047882 */ /* 0x000fe40000000000 */
[----:B0-----:R-:W-:-:S09]  /*37c0*/  ULEA UR4, UR5, UR4, 0x18 ;  /* 0x0000000405047291 */ /* 0x001fd2000f8ec0ff */
[----:B------:R-:W0:Y:S02]  /*37d0*/  LDS R0, [UR4] ;  /* 0x00000004ff007984 */ /* 0x000e240008000800 */
[----:B0-----:R-:W-:-:S13]  /*37e0*/  ISETP.NE.AND P0, PT, R0, 0x1, PT ;  /* 0x000000010000780c */ /* 0x001fda0003f05270 */
[----:B------:R-:W-:Y:S05]  /*37f0*/  @!P0 EXIT ;  /* 0x000000000000894d */ /* 0x000fea0003800000 */
[----:B------:R-:W-:Y:S05]  /*3800*/  BRA `(.L_x_72) ;  /* 0xffffffd400a07947 */ /* 0x000fea000383ffff */
.L_x_73:
[----:B------:R-:W-:-:S00]  /*3810*/  BRA `(.L_x_73) ;  /* 0xfffffffc00fc7947 */ /* 0x000fc0000383ffff */
[----:B------:R-:W-:-:S00]  /*3820*/  NOP ;  /* 0x0000000000007918 */ /* 0x000fc00000000000 */
        /* <DEDUP_REMOVED lines=13> */
.L_x_74:


//--------------------- .nv.global.init           --------------------------
	.section	.nv.global.init,"aw",@progbits
.nv.global.init:
	.type		$str$4,@object
	.size		$str$4,($str$3 - $str$4)
$str$4:
        /*0000*/ 	.byte	0x0a, 0x00
	.type		$str$3,@object
	.size		$str$3,($str - $str$3)
$str$3:
        /*0002*/ 	.byte	0x25, 0x64, 0x20, 0x00
	.type		$str,@object
	.size		$str,($str$2 - $str)
$str:
        /*0006*/ 	.byte	0x73, 0x6f, 0x72, 0x74, 0x69, 0x6e, 0x67, 0x0a, 0x00
	.type		$str$2,@object
	.size		$str$2,($str$1 - $str$2)
$str$2:
        /*000f*/ 	.byte	0x73, 0x6f, 0x72, 0x74, 0x69, 0x6e, 0x67, 0x33, 0x0a, 0x00
	.type		$str$1,@object
	.size		$str$1,(.L_1 - $str$1)
$str$1:
        /*0019*/ 	.byte	0x73, 0x6f, 0x72, 0x74, 0x69, 0x6e, 0x67, 0x32, 0x0a, 0x00
.L_1:


//--------------------- .nv.shared._Z11bubble_sortPii --------------------------
	.section	.nv.shared._Z11bubble_sortPii,"aw",@nobits
	.sectionflags	@""
	.align	4
.nv.shared._Z11bubble_sortPii:
	.zero		1036


//--------------------- .nv.shared.reserved.0     --------------------------
	.section	.nv.shared.reserved.0,"aw",@nobits
	.weak		__nv_reservedSMEM_offset_0_alias
	.size		__nv_reservedSMEM_offset_0_alias, 0, 64
	.other		__nv_reservedSMEM_offset_0_alias,@"STO_CUDA_RESERVED_SHARED STV_DEFAULT"
__nv_reservedSMEM_offset_0_alias:
	.zero		0
	.zero		64


//--------------------- .nv.constant0._Z11bubble_sortPii --------------------------
	.section	.nv.constant0._Z11bubble_sortPii,"a",@progbits
	.sectionflags	@""
	.align	4
.nv.constant0._Z11bubble_sortPii:
	.zero		908


//--------------------- SYMBOLS --------------------------

	.type		.nv.reservedSmem.offset0,@object
	.size		.nv.reservedSmem.offset0,0x4
	.type		.nv.reservedSmem.cap,@object
	.size		.nv.reservedSmem.cap,0x4
	.type		vprintf,@function
